//
// Generated by NVIDIA NVVM Compiler
//
// Compiler Build ID: CL-36424714
// Cuda compilation tools, release 13.0, V13.0.88
// Based on NVVM 20.0.0
//

.version 9.0
.target sm_100
.address_size 64

	// .globl	_Z17copy_const_kernelPfPKf
.const .align 4 .u32 x_index_dim;
.const .align 4 .u32 y_index_dim;
.const .align 4 .f32 delta;
.const .align 4 .f32 deltat;

.visible .entry _Z17copy_const_kernelPfPKf(
	.param .u64 .ptr .align 1 _Z17copy_const_kernelPfPKf_param_0,
	.param .u64 .ptr .align 1 _Z17copy_const_kernelPfPKf_param_1
)
{
	.reg .pred 	%p<2>;
	.reg .b32 	%r<11>;
	.reg .b32 	%f<2>;
	.reg .b64 	%rd<9>;

	ld.param.u64 	%rd1, [_Z17copy_const_kernelPfPKf_param_0];
	ld.param.u64 	%rd2, [_Z17copy_const_kernelPfPKf_param_1];
	cvta.to.global.u64 	%rd3, %rd2;
	mov.u32 	%r2, %tid.x;
	mov.u32 	%r3, %ctaid.x;
	mov.u32 	%r4, %ntid.x;
	mov.u32 	%r5, %tid.y;
	mov.u32 	%r6, %ctaid.y;
	mov.u32 	%r7, %ntid.y;
	mad.lo.s32 	%r8, %r6, %r7, %r5;
	mov.u32 	%r9, %nctaid.x;
	mad.lo.s32 	%r10, %r8, %r9, %r3;
	mad.lo.s32 	%r1, %r10, %r4, %r2;
	mul.wide.s32 	%rd4, %r1, 4;
	add.s64 	%rd5, %rd3, %rd4;
	ld.global.f32 	%f1, [%rd5];
	setp.eq.f32 	%p1, %f1, 0f00000000;
	@%p1 bra 	$L__BB0_2;
	cvta.to.global.u64 	%rd6, %rd1;
	add.s64 	%rd8, %rd6, %rd4;
	st.global.f32 	[%rd8], %f1;
$L__BB0_2:
	bar.sync 	0;
	ret;

}
	// .globl	_Z9update_HxPfS_S_S_
.visible .entry _Z9update_HxPfS_S_S_(
	.param .u64 .ptr .align 1 _Z9update_HxPfS_S_S__param_0,
	.param .u64 .ptr .align 1 _Z9update_HxPfS_S_S__param_1,
	.param .u64 .ptr .align 1 _Z9update_HxPfS_S_S__param_2,
	.param .u64 .ptr .align 1 _Z9update_HxPfS_S_S__param_3
)
{
	.reg .pred 	%p<2>;
	.reg .b32 	%r<15>;
	.reg .b32 	%f<18>;
	.reg .b64 	%rd<17>;
	.reg .b64 	%fd<7>;

	ld.param.u64 	%rd1, [_Z9update_HxPfS_S_S__param_0];
	ld.param.u64 	%rd2, [_Z9update_HxPfS_S_S__param_1];
	ld.param.u64 	%rd3, [_Z9update_HxPfS_S_S__param_2];
	ld.param.u64 	%rd4, [_Z9update_HxPfS_S_S__param_3];
	cvta.to.global.u64 	%rd5, %rd3;
	cvta.to.global.u64 	%rd6, %rd4;
	mov.u32 	%r2, %tid.x;
	mov.u32 	%r3, %ctaid.x;
	mov.u32 	%r4, %ntid.x;
	mov.u32 	%r5, %tid.y;
	mov.u32 	%r6, %ctaid.y;
	mov.u32 	%r7, %ntid.y;
	mad.lo.s32 	%r8, %r6, %r7, %r5;
	mov.u32 	%r9, %nctaid.x;
	mad.lo.s32 	%r10, %r8, %r9, %r3;
	mad.lo.s32 	%r1, %r10, %r4, %r2;
	mul.wide.s32 	%rd7, %r1, 4;
	add.s64 	%rd8, %rd6, %rd7;
	ld.global.f32 	%f2, [%rd8];
	add.s64 	%rd9, %rd5, %rd7;
	ld.global.f32 	%f3, [%rd9];
	cvt.f64.f32 	%fd2, %f2;
	add.f64 	%fd3, %fd2, %fd2;
	ld.const.f32 	%f4, [deltat];
	mul.f32 	%f5, %f3, %f4;
	cvt.f64.f32 	%fd4, %f5;
	sub.f64 	%fd5, %fd3, %fd4;
	add.f64 	%fd6, %fd3, %fd4;
	div.rn.f64 	%fd1, %fd5, %fd6;
	add.f32 	%f6, %f4, %f4;
	fma.rn.f32 	%f7, %f2, 0f40000000, %f5;
	ld.const.f32 	%f8, [delta];
	mul.f32 	%f9, %f8, %f7;
	div.rn.f32 	%f1, %f6, %f9;
	ld.const.u32 	%r11, [y_index_dim];
	add.s32 	%r12, %r11, -1;
	setp.ge.s32 	%p1, %r8, %r12;
	@%p1 bra 	$L__BB1_2;
	ld.const.u32 	%r13, [x_index_dim];
	cvta.to.global.u64 	%rd10, %rd1;
	cvta.to.global.u64 	%rd11, %rd2;
	cvt.rn.f32.f64 	%f10, %fd1;
	add.s64 	%rd13, %rd10, %rd7;
	ld.global.f32 	%f11, [%rd13];
	mul.f32 	%f12, %f11, %f10;
	add.s32 	%r14, %r13, %r1;
	mul.wide.s32 	%rd14, %r14, 4;
	add.s64 	%rd15, %rd11, %rd14;
	ld.global.f32 	%f13, [%rd15];
	add.s64 	%rd16, %rd11, %rd7;
	ld.global.f32 	%f14, [%rd16];
	sub.f32 	%f15, %f13, %f14;
	mul.f32 	%f16, %f1, %f15;
	sub.f32 	%f17, %f12, %f16;
	st.global.f32 	[%rd13], %f17;
$L__BB1_2:
	bar.sync 	0;
	ret;

}
	// .globl	_Z9update_HyPfS_S_S_
.visible .entry _Z9update_HyPfS_S_S_(
	.param .u64 .ptr .align 1 _Z9update_HyPfS_S_S__param_0,
	.param .u64 .ptr .align 1 _Z9update_HyPfS_S_S__param_1,
	.param .u64 .ptr .align 1 _Z9update_HyPfS_S_S__param_2,
	.param .u64 .ptr .align 1 _Z9update_HyPfS_S_S__param_3
)
{
	.reg .pred 	%p<2>;
	.reg .b32 	%r<14>;
	.reg .b32 	%f<17>;
	.reg .b64 	%rd<15>;
	.reg .b64 	%fd<7>;

	ld.param.u64 	%rd1, [_Z9update_HyPfS_S_S__param_0];
	ld.param.u64 	%rd2, [_Z9update_HyPfS_S_S__param_1];
	ld.param.u64 	%rd3, [_Z9update_HyPfS_S_S__param_2];
	ld.param.u64 	%rd4, [_Z9update_HyPfS_S_S__param_3];
	cvta.to.global.u64 	%rd5, %rd3;
	cvta.to.global.u64 	%rd6, %rd4;
	mov.u32 	%r2, %tid.x;
	mov.u32 	%r3, %ctaid.x;
	mov.u32 	%r4, %ntid.x;
	mad.lo.s32 	%r5, %r3, %r4, %r2;
	mov.u32 	%r6, %tid.y;
	mov.u32 	%r7, %ctaid.y;
	mov.u32 	%r8, %ntid.y;
	mad.lo.s32 	%r9, %r7, %r8, %r6;
	mov.u32 	%r10, %nctaid.x;
	mul.lo.s32 	%r11, %r10, %r4;
	mad.lo.s32 	%r1, %r11, %r9, %r5;
	mul.wide.s32 	%rd7, %r1, 4;
	add.s64 	%rd8, %rd6, %rd7;
	ld.global.f32 	%f2, [%rd8];
	add.s64 	%rd9, %rd5, %rd7;
	ld.global.f32 	%f3, [%rd9];
	cvt.f64.f32 	%fd2, %f2;
	add.f64 	%fd3, %fd2, %fd2;
	ld.const.f32 	%f4, [deltat];
	mul.f32 	%f5, %f3, %f4;
	cvt.f64.f32 	%fd4, %f5;
	sub.f64 	%fd5, %fd3, %fd4;
	add.f64 	%fd6, %fd3, %fd4;
	div.rn.f64 	%fd1, %fd5, %fd6;
	add.f32 	%f6, %f4, %f4;
	fma.rn.f32 	%f7, %f2, 0f40000000, %f5;
	ld.const.f32 	%f8, [delta];
	mul.f32 	%f9, %f8, %f7;
	div.rn.f32 	%f1, %f6, %f9;
	ld.const.u32 	%r12, [x_index_dim];
	add.s32 	%r13, %r12, -1;
	setp.ge.s32 	%p1, %r5, %r13;
	@%p1 bra 	$L__BB2_2;
	cvta.to.global.u64 	%rd10, %rd1;
	cvta.to.global.u64 	%rd11, %rd2;
	cvt.rn.f32.f64 	%f10, %fd1;
	add.s64 	%rd13, %rd10, %rd7;
	ld.global.f32 	%f11, [%rd13];
	add.s64 	%rd14, %rd11, %rd7;
	ld.global.f32 	%f12, [%rd14+4];
	ld.global.f32 	%f13, [%rd14];
	sub.f32 	%f14, %f12, %f13;
	mul.f32 	%f15, %f1, %f14;
	fma.rn.f32 	%f16, %f11, %f10, %f15;
	st.global.f32 	[%rd13], %f16;
$L__BB2_2:
	bar.sync 	0;
	ret;

}
	// .globl	_Z9update_EzPfS_S_S_S_
.visible .entry _Z9update_EzPfS_S_S_S_(
	.param .u64 .ptr .align 1 _Z9update_EzPfS_S_S_S__param_0,
	.param .u64 .ptr .align 1 _Z9update_EzPfS_S_S_S__param_1,
	.param .u64 .ptr .align 1 _Z9update_EzPfS_S_S_S__param_2,
	.param .u64 .ptr .align 1 _Z9update_EzPfS_S_S_S__param_3,
	.param .u64 .ptr .align 1 _Z9update_EzPfS_S_S_S__param_4
)
{
	.reg .pred 	%p<7>;
	.reg .b32 	%r<19>;
	.reg .b32 	%f<20>;
	.reg .b64 	%rd<20>;
	.reg .b64 	%fd<11>;

	ld.param.u64 	%rd1, [_Z9update_EzPfS_S_S_S__param_0];
	ld.param.u64 	%rd2, [_Z9update_EzPfS_S_S_S__param_1];
	ld.param.u64 	%rd3, [_Z9update_EzPfS_S_S_S__param_2];
	ld.param.u64 	%rd4, [_Z9update_EzPfS_S_S_S__param_3];
	ld.param.u64 	%rd5, [_Z9update_EzPfS_S_S_S__param_4];
	cvta.to.global.u64 	%rd6, %rd5;
	cvta.to.global.u64 	%rd7, %rd4;
	mov.u32 	%r4, %tid.x;
	mov.u32 	%r5, %ctaid.x;
	mov.u32 	%r6, %ntid.x;
	mad.lo.s32 	%r7, %r5, %r6, %r4;
	mov.u32 	%r9, %tid.y;
	mov.u32 	%r10, %ctaid.y;
	mov.u32 	%r11, %ntid.y;
	mad.lo.s32 	%r1, %r10, %r11, %r9;
	mov.u32 	%r12, %nctaid.x;
	mul.lo.s32 	%r13, %r12, %r6;
	mad.lo.s32 	%r2, %r13, %r1, %r7;
	ld.const.u32 	%r14, [x_index_dim];
	mul.wide.s32 	%rd8, %r2, 4;
	add.s64 	%rd9, %rd7, %rd8;
	ld.global.f32 	%f3, [%rd9];
	add.s64 	%rd10, %rd6, %rd8;
	ld.global.f32 	%f4, [%rd10];
	cvt.f64.f32 	%fd1, %f4;
	add.f64 	%fd2, %fd1, %fd1;
	ld.const.f32 	%f5, [deltat];
	mul.f32 	%f6, %f3, %f5;
	cvt.f64.f32 	%fd3, %f6;
	sub.f64 	%fd4, %fd2, %fd3;
	add.f64 	%fd5, %fd2, %fd3;
	div.rn.f64 	%fd6, %fd4, %fd5;
	cvt.rn.f32.f64 	%f1, %fd6;
	cvt.f64.f32 	%fd7, %f5;
	add.f64 	%fd8, %fd7, %fd7;
	fma.rn.f32 	%f7, %f4, 0f40000000, %f6;
	ld.const.f32 	%f8, [delta];
	mul.f32 	%f9, %f8, %f7;
	cvt.f64.f32 	%fd9, %f9;
	div.rn.f64 	%fd10, %fd8, %fd9;
	cvt.rn.f32.f64 	%f2, %fd10;
	setp.lt.s32 	%p1, %r7, 1;
	setp.eq.s32 	%p2, %r1, 0;
	or.pred  	%p3, %p1, %p2;
	add.s32 	%r15, %r14, -1;
	setp.ge.s32 	%p4, %r7, %r15;
	or.pred  	%p5, %p3, %p4;
	@%p5 bra 	$L__BB3_3;
	ld.const.u32 	%r16, [y_index_dim];
	add.s32 	%r17, %r16, -1;
	setp.ge.s32 	%p6, %r1, %r17;
	@%p6 bra 	$L__BB3_3;
	cvta.to.global.u64 	%rd11, %rd1;
	cvta.to.global.u64 	%rd12, %rd3;
	add.s64 	%rd14, %rd12, %rd8;
	ld.global.f32 	%f10, [%rd14];
	cvta.to.global.u64 	%rd15, %rd2;
	add.s64 	%rd16, %rd15, %rd8;
	ld.global.f32 	%f11, [%rd16];
	ld.global.f32 	%f12, [%rd16+-4];
	sub.f32 	%f13, %f11, %f12;
	add.s64 	%rd17, %rd11, %rd8;
	ld.global.f32 	%f14, [%rd17];
	sub.s32 	%r18, %r2, %r14;
	mul.wide.s32 	%rd18, %r18, 4;
	add.s64 	%rd19, %rd11, %rd18;
	ld.global.f32 	%f15, [%rd19];
	sub.f32 	%f16, %f14, %f15;
	sub.f32 	%f17, %f13, %f16;
	mul.f32 	%f18, %f17, %f2;
	fma.rn.f32 	%f19, %f10, %f1, %f18;
	st.global.f32 	[%rd14], %f19;
$L__BB3_3:
	bar.sync 	0;
	ret;

}
	// .globl	_Z11te_getcoeffPfS_S_S_S_S_S_S_
.visible .entry _Z11te_getcoeffPfS_S_S_S_S_S_S_(
	.param .u64 .ptr .align 1 _Z11te_getcoeffPfS_S_S_S_S_S_S__param_0,
	.param .u64 .ptr .align 1 _Z11te_getcoeffPfS_S_S_S_S_S_S__param_1,
	.param .u64 .ptr .align 1 _Z11te_getcoeffPfS_S_S_S_S_S_S__param_2,
	.param .u64 .ptr .align 1 _Z11te_getcoeffPfS_S_S_S_S_S_S__param_3,
	.param .u64 .ptr .align 1 _Z11te_getcoeffPfS_S_S_S_S_S_S__param_4,
	.param .u64 .ptr .align 1 _Z11te_getcoeffPfS_S_S_S_S_S_S__param_5,
	.param .u64 .ptr .align 1 _Z11te_getcoeffPfS_S_S_S_S_S_S__param_6,
	.param .u64 .ptr .align 1 _Z11te_getcoeffPfS_S_S_S_S_S_S__param_7
)
{
	.reg .b32 	%r<11>;
	.reg .b32 	%f<18>;
	.reg .b64 	%rd<26>;
	.reg .b64 	%fd<17>;

	ld.param.u64 	%rd1, [_Z11te_getcoeffPfS_S_S_S_S_S_S__param_0];
	ld.param.u64 	%rd2, [_Z11te_getcoeffPfS_S_S_S_S_S_S__param_1];
	ld.param.u64 	%rd3, [_Z11te_getcoeffPfS_S_S_S_S_S_S__param_2];
	ld.param.u64 	%rd4, [_Z11te_getcoeffPfS_S_S_S_S_S_S__param_3];
	ld.param.u64 	%rd5, [_Z11te_getcoeffPfS_S_S_S_S_S_S__param_4];
	ld.param.u64 	%rd6, [_Z11te_getcoeffPfS_S_S_S_S_S_S__param_5];
	ld.param.u64 	%rd7, [_Z11te_getcoeffPfS_S_S_S_S_S_S__param_6];
	ld.param.u64 	%rd8, [_Z11te_getcoeffPfS_S_S_S_S_S_S__param_7];
	cvta.to.global.u64 	%rd9, %rd8;
	cvta.to.global.u64 	%rd10, %rd7;
	cvta.to.global.u64 	%rd11, %rd6;
	cvta.to.global.u64 	%rd12, %rd5;
	cvta.to.global.u64 	%rd13, %rd2;
	cvta.to.global.u64 	%rd14, %rd3;
	cvta.to.global.u64 	%rd15, %rd4;
	cvta.to.global.u64 	%rd16, %rd1;
	mov.u32 	%r1, %tid.x;
	mov.u32 	%r2, %ctaid.x;
	mov.u32 	%r3, %ntid.x;
	mov.u32 	%r4, %tid.y;
	mov.u32 	%r5, %ctaid.y;
	mov.u32 	%r6, %ntid.y;
	mad.lo.s32 	%r7, %r5, %r6, %r4;
	mov.u32 	%r8, %nctaid.x;
	mad.lo.s32 	%r9, %r7, %r8, %r2;
	mad.lo.s32 	%r10, %r9, %r3, %r1;
	mul.wide.s32 	%rd17, %r10, 4;
	add.s64 	%rd18, %rd16, %rd17;
	ld.global.f32 	%f1, [%rd18];
	add.s64 	%rd19, %rd15, %rd17;
	ld.global.f32 	%f2, [%rd19];
	add.s64 	%rd20, %rd14, %rd17;
	ld.global.f32 	%f3, [%rd20];
	add.s64 	%rd21, %rd13, %rd17;
	ld.global.f32 	%f4, [%rd21];
	cvt.f64.f32 	%fd1, %f1;
	add.f64 	%fd2, %fd1, %fd1;
	ld.const.f32 	%f5, [deltat];
	mul.f32 	%f6, %f2, %f5;
	cvt.f64.f32 	%fd3, %f6;
	sub.f64 	%fd4, %fd2, %fd3;
	add.f64 	%fd5, %fd2, %fd3;
	div.rn.f64 	%fd6, %fd4, %fd5;
	cvt.rn.f32.f64 	%f7, %fd6;
	add.s64 	%rd22, %rd12, %rd17;
	st.global.f32 	[%rd22], %f7;
	add.f32 	%f8, %f5, %f5;
	fma.rn.f32 	%f9, %f1, 0f40000000, %f6;
	ld.const.f32 	%f10, [delta];
	mul.f32 	%f11, %f10, %f9;
	div.rn.f32 	%f12, %f8, %f11;
	add.s64 	%rd23, %rd11, %rd17;
	st.global.f32 	[%rd23], %f12;
	cvt.f64.f32 	%fd7, %f4;
	add.f64 	%fd8, %fd7, %fd7;
	mul.f32 	%f13, %f3, %f5;
	cvt.f64.f32 	%fd9, %f13;
	sub.f64 	%fd10, %fd8, %fd9;
	add.f64 	%fd11, %fd8, %fd9;
	div.rn.f64 	%fd12, %fd10, %fd11;
	cvt.rn.f32.f64 	%f14, %fd12;
	add.s64 	%rd24, %rd10, %rd17;
	st.global.f32 	[%rd24], %f14;
	cvt.f64.f32 	%fd13, %f5;
	add.f64 	%fd14, %fd13, %fd13;
	fma.rn.f32 	%f15, %f4, 0f40000000, %f13;
	mul.f32 	%f16, %f10, %f15;
	cvt.f64.f32 	%fd15, %f16;
	div.rn.f64 	%fd16, %fd14, %fd15;
	cvt.rn.f32.f64 	%f17, %fd16;
	add.s64 	%rd25, %rd9, %rd17;
	st.global.f32 	[%rd25], %f17;
	ret;

}


// ===== COMPILED SASS (sm_100) =====

	.target	sm_100

	.elftype	@"ET_EXEC"


//--------------------- .note.nv.tkinfo           --------------------------
	.section	.note.nv.tkinfo,"",@"SHT_NOTE"
	.sectionflags	@"SHF_NOTE_NV_TKINFO"
	.tkinfo
        /*0018*/ 	.word	0x00000002
        /*0030*/ 	.string	""
        /*0030*/ 	.string	"ptxas"
        /*0030*/ 	.string	"Cuda compilation tools, release 13.0, V13.0.88"
        /*0030*/ 	.string	"Build cuda_13.0.r13.0/compiler.36424714_0"
        /*0030*/ 	.string	"-arch sm_100 -m 64 "



//--------------------- .note.nv.cuinfo           --------------------------
	.section	.note.nv.cuinfo,"",@"SHT_NOTE"
	.sectionflags	@"SHF_NOTE_NV_CUINFO"
        /*0018*/ 	.short	0x0002
        /*001a*/ 	.short	0x0064
        /*001c*/ 	.short	0x0082
	.zero		2


//--------------------- .nv.info                  --------------------------
	.section	.nv.info,"",@"SHT_CUDA_INFO"
	.align	4


	//----- nvinfo : EIATTR_REGCOUNT
	.align		4
        /*0000*/ 	.byte	0x04, 0x2f
        /*0002*/ 	.short	(.L_5 - .L_4)
	.align		4
.L_4:
        /*0004*/ 	.word	index@(_Z17copy_const_kernelPfPKf)
        /*0008*/ 	.word	0x0000000c


	//----- nvinfo : EIATTR_FRAME_SIZE
	.align		4
.L_5:
        /*000c*/ 	.byte	0x04, 0x11
        /*000e*/ 	.short	(.L_7 - .L_6)
	.align		4
.L_6:
        /*0010*/ 	.word	index@(_Z17copy_const_kernelPfPKf)
        /*0014*/ 	.word	0x00000000


	//----- nvinfo : EIATTR_REGCOUNT
	.align		4
.L_7:
        /*0018*/ 	.byte	0x04, 0x2f
        /*001a*/ 	.short	(.L_9 - .L_8)
	.align		4
.L_8:
        /*001c*/ 	.word	index@(_Z9update_HxPfS_S_S_)
        /*0020*/ 	.word	0x0000001c


	//----- nvinfo : EIATTR_FRAME_SIZE
	.align		4
.L_9:
        /*0024*/ 	.byte	0x04, 0x11
        /*0026*/ 	.short	(.L_11 - .L_10)
	.align		4
.L_10:
        /*0028*/ 	.word	index@($__internal_6_$__cuda_sm3x_div_rn_noftz_f32_slowpath)
        /*002c*/ 	.word	0x00000000


	//----- nvinfo : EIATTR_FRAME_SIZE
	.align		4
.L_11:
        /*0030*/ 	.byte	0x04, 0x11
        /*0032*/ 	.short	(.L_13 - .L_12)
	.align		4
.L_12:
        /*0034*/ 	.word	index@($__internal_5_$__cuda_sm20_div_rn_f64_full)
        /*0038*/ 	.word	0x00000000


	//----- nvinfo : EIATTR_FRAME_SIZE
	.align		4
.L_13:
        /*003c*/ 	.byte	0x04, 0x11
        /*003e*/ 	.short	(.L_15 - .L_14)
	.align		4
.L_14:
        /*0040*/ 	.word	index@(_Z9update_HxPfS_S_S_)
        /*0044*/ 	.word	0x00000000


	//----- nvinfo : EIATTR_REGCOUNT
	.align		4
.L_15:
        /*0048*/ 	.byte	0x04, 0x2f
        /*004a*/ 	.short	(.L_17 - .L_16)
	.align		4
.L_16:
        /*004c*/ 	.word	index@(_Z9update_HyPfS_S_S_)
        /*0050*/ 	.word	0x0000001c


	//----- nvinfo : EIATTR_FRAME_SIZE
	.align		4
.L_17:
        /*0054*/ 	.byte	0x04, 0x11
        /*0056*/ 	.short	(.L_19 - .L_18)
	.align		4
.L_18:
        /*0058*/ 	.word	index@($__internal_4_$__cuda_sm3x_div_rn_noftz_f32_slowpath)
        /*005c*/ 	.word	0x00000000


	//----- nvinfo : EIATTR_FRAME_SIZE
	.align		4
.L_19:
        /*0060*/ 	.byte	0x04, 0x11
        /*0062*/ 	.short	(.L_21 - .L_20)
	.align		4
.L_20:
        /*0064*/ 	.word	index@($__internal_3_$__cuda_sm20_div_rn_f64_full)
        /*0068*/ 	.word	0x00000000


	//----- nvinfo : EIATTR_FRAME_SIZE
	.align		4
.L_21:
        /*006c*/ 	.byte	0x04, 0x11
        /*006e*/ 	.short	(.L_23 - .L_22)
	.align		4
.L_22:
        /*0070*/ 	.word	index@(_Z9update_HyPfS_S_S_)
        /*0074*/ 	.word	0x00000000


	//----- nvinfo : EIATTR_REGCOUNT
	.align		4
.L_23:
        /*0078*/ 	.byte	0x04, 0x2f
        /*007a*/ 	.short	(.L_25 - .L_24)
	.align		4
.L_24:
        /*007c*/ 	.word	index@(_Z9update_EzPfS_S_S_S_)
        /*0080*/ 	.word	0x0000001c


	//----- nvinfo : EIATTR_FRAME_SIZE
	.align		4
.L_25:
        /*0084*/ 	.byte	0x04, 0x11
        /*0086*/ 	.short	(.L_27 - .L_26)
	.align		4
.L_26:
        /*0088*/ 	.word	index@($__internal_2_$__cuda_sm20_div_rn_f64_full)
        /*008c*/ 	.word	0x00000000


	//----- nvinfo : EIATTR_FRAME_SIZE
	.align		4
.L_27:
        /*0090*/ 	.byte	0x04, 0x11
        /*0092*/ 	.short	(.L_29 - .L_28)
	.align		4
.L_28:
        /*0094*/ 	.word	index@(_Z9update_EzPfS_S_S_S_)
        /*0098*/ 	.word	0x00000000


	//----- nvinfo : EIATTR_REGCOUNT
	.align		4
.L_29:
        /*009c*/ 	.byte	0x04, 0x2f
        /*009e*/ 	.short	(.L_31 - .L_30)
	.align		4
.L_30:
        /*00a0*/ 	.word	index@(_Z11te_getcoeffPfS_S_S_S_S_S_S_)
        /*00a4*/ 	.word	0x0000001c


	//----- nvinfo : EIATTR_FRAME_SIZE
	.align		4
.L_31:
        /*00a8*/ 	.byte	0x04, 0x11
        /*00aa*/ 	.short	(.L_33 - .L_32)
	.align		4
.L_32:
        /*00ac*/ 	.word	index@($__internal_1_$__cuda_sm3x_div_rn_noftz_f32_slowpath)
        /*00b0*/ 	.word	0x00000000


	//----- nvinfo : EIATTR_FRAME_SIZE
	.align		4
.L_33:
        /*00b4*/ 	.byte	0x04, 0x11
        /*00b6*/ 	.short	(.L_35 - .L_34)
	.align		4
.L_34:
        /*00b8*/ 	.word	index@($__internal_0_$__cuda_sm20_div_rn_f64_full)
        /*00bc*/ 	.word	0x00000000


	//----- nvinfo : EIATTR_FRAME_SIZE
	.align		4
.L_35:
        /*00c0*/ 	.byte	0x04, 0x11
        /*00c2*/ 	.short	(.L_37 - .L_36)
	.align		4
.L_36:
        /*00c4*/ 	.word	index@(_Z11te_getcoeffPfS_S_S_S_S_S_S_)
        /*00c8*/ 	.word	0x00000000


	//----- nvinfo : EIATTR_MIN_STACK_SIZE
	.align		4
.L_37:
        /*00cc*/ 	.byte	0x04, 0x12
        /*00ce*/ 	.short	(.L_39 - .L_38)
	.align		4
.L_38:
        /*00d0*/ 	.word	index@(_Z11te_getcoeffPfS_S_S_S_S_S_S_)
        /*00d4*/ 	.word	0x00000000


	//----- nvinfo : EIATTR_MIN_STACK_SIZE
	.align		4
.L_39:
        /*00d8*/ 	.byte	0x04, 0x12
        /*00da*/ 	.short	(.L_41 - .L_40)
	.align		4
.L_40:
        /*00dc*/ 	.word	index@(_Z9update_EzPfS_S_S_S_)
        /*00e0*/ 	.word	0x00000000


	//----- nvinfo : EIATTR_MIN_STACK_SIZE
	.align		4
.L_41:
        /*00e4*/ 	.byte	0x04, 0x12
        /*00e6*/ 	.short	(.L_43 - .L_42)
	.align		4
.L_42:
        /*00e8*/ 	.word	index@(_Z9update_HyPfS_S_S_)
        /*00ec*/ 	.word	0x00000000


	//----- nvinfo : EIATTR_MIN_STACK_SIZE
	.align		4
.L_43:
        /*00f0*/ 	.byte	0x04, 0x12
        /*00f2*/ 	.short	(.L_45 - .L_44)
	.align		4
.L_44:
        /*00f4*/ 	.word	index@(_Z9update_HxPfS_S_S_)
        /*00f8*/ 	.word	0x00000000


	//----- nvinfo : EIATTR_MIN_STACK_SIZE
	.align		4
.L_45:
        /*00fc*/ 	.byte	0x04, 0x12
        /*00fe*/ 	.short	(.L_47 - .L_46)
	.align		4
.L_46:
        /*0100*/ 	.word	index@(_Z17copy_const_kernelPfPKf)
        /*0104*/ 	.word	0x00000000
.L_47:


//--------------------- .nv.compat                --------------------------
	.section	.nv.compat,"",@"SHT_CUDA_COMPAT_INFO"
	.align	4
        /*0000*/ 	.byte	0x02, 0x09, 0x00, 0x00, 0x02, 0x02, 0x01, 0x00, 0x02, 0x05, 0x05, 0x00, 0x03, 0x07, 0x01, 0x01
        /*0010*/ 	.byte	0x02, 0x03, 0x00, 0x00, 0x02, 0x06, 0x01, 0x00, 0x04, 0x0b, 0x08, 0x00, 0x01, 0x00, 0x00, 0x00
        /*0020*/ 	.byte	0x00, 0x00, 0x00, 0x00


//--------------------- .nv.info._Z11te_getcoeffPfS_S_S_S_S_S_S_ --------------------------
	.section	.nv.info._Z11te_getcoeffPfS_S_S_S_S_S_S_,"",@"SHT_CUDA_INFO"
	.sectionflags	@""
	.align	4


	//----- nvinfo : EIATTR_CUDA_API_VERSION
	.align		4
        /*0000*/ 	.byte	0x04, 0x37
        /*0002*/ 	.short	(.L_49 - .L_48)
.L_48:
        /*0004*/ 	.word	0x00000082


	//----- nvinfo : EIATTR_KPARAM_INFO
	.align		4
.L_49:
        /*0008*/ 	.byte	0x04, 0x17
        /*000a*/ 	.short	(.L_51 - .L_50)
.L_50:
        /*000c*/ 	.word	0x00000000
        /*0010*/ 	.short	0x0007
        /*0012*/ 	.short	0x0038
        /*0014*/ 	.byte	0x00, 0xf5, 0x21, 0x00


	//----- nvinfo : EIATTR_KPARAM_INFO
	.align		4
.L_51:
        /*0018*/ 	.byte	0x04, 0x17
        /*001a*/ 	.short	(.L_53 - .L_52)
.L_52:
        /*001c*/ 	.word	0x00000000
        /*0020*/ 	.short	0x0006
        /*0022*/ 	.short	0x0030
        /*0024*/ 	.byte	0x00, 0xf5, 0x21, 0x00


	//----- nvinfo : EIATTR_KPARAM_INFO
	.align		4
.L_53:
        /*0028*/ 	.byte	0x04, 0x17
        /*002a*/ 	.short	(.L_55 - .L_54)
.L_54:
        /*002c*/ 	.word	0x00000000
        /*0030*/ 	.short	0x0005
        /*0032*/ 	.short	0x0028
        /*0034*/ 	.byte	0x00, 0xf5, 0x21, 0x00


	//----- nvinfo : EIATTR_KPARAM_INFO
	.align		4
.L_55:
        /*0038*/ 	.byte	0x04, 0x17
        /*003a*/ 	.short	(.L_57 - .L_56)
.L_56:
        /*003c*/ 	.word	0x00000000
        /*0040*/ 	.short	0x0004
        /*0042*/ 	.short	0x0020
        /*0044*/ 	.byte	0x00, 0xf5, 0x21, 0x00


	//----- nvinfo : EIATTR_KPARAM_INFO
	.align		4
.L_57:
        /*0048*/ 	.byte	0x04, 0x17
        /*004a*/ 	.short	(.L_59 - .L_58)
.L_58:
        /*004c*/ 	.word	0x00000000
        /*0050*/ 	.short	0x0003
        /*0052*/ 	.short	0x0018
        /*0054*/ 	.byte	0x00, 0xf5, 0x21, 0x00


	//----- nvinfo : EIATTR_KPARAM_INFO
	.align		4
.L_59:
        /*0058*/ 	.byte	0x04, 0x17
        /*005a*/ 	.short	(.L_61 - .L_60)
.L_60:
        /*005c*/ 	.word	0x00000000
        /*0060*/ 	.short	0x0002
        /*0062*/ 	.short	0x0010
        /*0064*/ 	.byte	0x00, 0xf5, 0x21, 0x00


	//----- nvinfo : EIATTR_KPARAM_INFO
	.align		4
.L_61:
        /*0068*/ 	.byte	0x04, 0x17
        /*006a*/ 	.short	(.L_63 - .L_62)
.L_62:
        /*006c*/ 	.word	0x00000000
        /*0070*/ 	.short	0x0001
        /*0072*/ 	.short	0x0008
        /*0074*/ 	.byte	0x00, 0xf5, 0x21, 0x00


	//----- nvinfo : EIATTR_KPARAM_INFO
	.align		4
.L_63:
        /*0078*/ 	.byte	0x04, 0x17
        /*007a*/ 	.short	(.L_65 - .L_64)
.L_64:
        /*007c*/ 	.word	0x00000000
        /*0080*/ 	.short	0x0000
        /*0082*/ 	.short	0x0000
        /*0084*/ 	.byte	0x00, 0xf5, 0x21, 0x00


	//----- nvinfo : EIATTR_SPARSE_MMA_MASK
	.align		4
.L_65:
        /*0088*/ 	.byte	0x03, 0x50
        /*008a*/ 	.short	0x0000


	//----- nvinfo : EIATTR_MAXREG_COUNT
	.align		4
        /*008c*/ 	.byte	0x03, 0x1b
        /*008e*/ 	.short	0x00ff


	//----- nvinfo : EIATTR_MERCURY_ISA_VERSION
	.align		4
        /*0090*/ 	.byte	0x03, 0x5f
        /*0092*/ 	.short	0x0101


	//----- nvinfo : EIATTR_VRC_CTA_INIT_COUNT
	.align		4
        /*0094*/ 	.byte	0x02, 0x4a
	.zero		1
	.zero		1


	//----- nvinfo : EIATTR_EXIT_INSTR_OFFSETS
	.align		4
        /*0098*/ 	.byte	0x04, 0x1c
        /*009a*/ 	.short	(.L_67 - .L_66)


	//   ....[0]....
.L_66:
        /*009c*/ 	.word	0x000008b0


	//----- nvinfo : EIATTR_CRS_STACK_SIZE
	.align		4
.L_67:
        /*00a0*/ 	.byte	0x04, 0x1e
        /*00a2*/ 	.short	(.L_69 - .L_68)
.L_68:
        /*00a4*/ 	.word	0x00000000


	//----- nvinfo : EIATTR_CBANK_PARAM_SIZE
	.align		4
.L_69:
        /*00a8*/ 	.byte	0x03, 0x19
        /*00aa*/ 	.short	0x0040


	//----- nvinfo : EIATTR_PARAM_CBANK
	.align		4
        /*00ac*/ 	.byte	0x04, 0x0a
        /*00ae*/ 	.short	(.L_71 - .L_70)
	.align		4
.L_70:
        /*00b0*/ 	.word	index@(.nv.constant0._Z11te_getcoeffPfS_S_S_S_S_S_S_)
        /*00b4*/ 	.short	0x0380
        /*00b6*/ 	.short	0x0040


	//----- nvinfo : EIATTR_SW_WAR
	.align		4
.L_71:
        /*00b8*/ 	.byte	0x04, 0x36
        /*00ba*/ 	.short	(.L_73 - .L_72)
.L_72:
        /*00bc*/ 	.word	0x00000008
.L_73:


//--------------------- .nv.info._Z9update_EzPfS_S_S_S_ --------------------------
	.section	.nv.info._Z9update_EzPfS_S_S_S_,"",@"SHT_CUDA_INFO"
	.sectionflags	@""
	.align	4


	//----- nvinfo : EIATTR_CUDA_API_VERSION
	.align		4
        /*0000*/ 	.byte	0x04, 0x37
        /*0002*/ 	.short	(.L_75 - .L_74)
.L_74:
        /*0004*/ 	.word	0x00000082


	//----- nvinfo : EIATTR_KPARAM_INFO
	.align		4
.L_75:
        /*0008*/ 	.byte	0x04, 0x17
        /*000a*/ 	.short	(.L_77 - .L_76)
.L_76:
        /*000c*/ 	.word	0x00000000
        /*0010*/ 	.short	0x0004
        /*0012*/ 	.short	0x0020
        /*0014*/ 	.byte	0x00, 0xf5, 0x21, 0x00


	//----- nvinfo : EIATTR_KPARAM_INFO
	.align		4
.L_77:
        /*0018*/ 	.byte	0x04, 0x17
        /*001a*/ 	.short	(.L_79 - .L_78)
.L_78:
        /*001c*/ 	.word	0x00000000
        /*0020*/ 	.short	0x0003
        /*0022*/ 	.short	0x0018
        /*0024*/ 	.byte	0x00, 0xf5, 0x21, 0x00


	//----- nvinfo : EIATTR_KPARAM_INFO
	.align		4
.L_79:
        /*0028*/ 	.byte	0x04, 0x17
        /*002a*/ 	.short	(.L_81 - .L_80)
.L_80:
        /*002c*/ 	.word	0x00000000
        /*0030*/ 	.short	0x0002
        /*0032*/ 	.short	0x0010
        /*0034*/ 	.byte	0x00, 0xf5, 0x21, 0x00


	//----- nvinfo : EIATTR_KPARAM_INFO
	.align		4
.L_81:
        /*0038*/ 	.byte	0x04, 0x17
        /*003a*/ 	.short	(.L_83 - .L_82)
.L_82:
        /*003c*/ 	.word	0x00000000
        /*0040*/ 	.short	0x0001
        /*0042*/ 	.short	0x0008
        /*0044*/ 	.byte	0x00, 0xf5, 0x21, 0x00


	//----- nvinfo : EIATTR_KPARAM_INFO
	.align		4
.L_83:
        /*0048*/ 	.byte	0x04, 0x17
        /*004a*/ 	.short	(.L_85 - .L_84)
.L_84:
        /*004c*/ 	.word	0x00000000
        /*0050*/ 	.short	0x0000
        /*0052*/ 	.short	0x0000
        /*0054*/ 	.byte	0x00, 0xf5, 0x21, 0x00


	//----- nvinfo : EIATTR_SPARSE_MMA_MASK
	.align		4
.L_85:
        /*0058*/ 	.byte	0x03, 0x50
        /*005a*/ 	.short	0x0000


	//----- nvinfo : EIATTR_MAXREG_COUNT
	.align		4
        /*005c*/ 	.byte	0x03, 0x1b
        /*005e*/ 	.short	0x00ff


	//----- nvinfo : EIATTR_NUM_BARRIERS
	.align		4
        /*0060*/ 	.byte	0x02, 0x4c
        /*0062*/ 	.byte	0x01
	.zero		1


	//----- nvinfo : EIATTR_MERCURY_ISA_VERSION
	.align		4
        /*0064*/ 	.byte	0x03, 0x5f
        /*0066*/ 	.short	0x0101


	//----- nvinfo : EIATTR_VRC_CTA_INIT_COUNT
	.align		4
        /*0068*/ 	.byte	0x02, 0x4a
	.zero		1
	.zero		1


	//----- nvinfo : EIATTR_EXIT_INSTR_OFFSETS
	.align		4
        /*006c*/ 	.byte	0x04, 0x1c
        /*006e*/ 	.short	(.L_87 - .L_86)


	//   ....[0]....
.L_86:
        /*0070*/ 	.word	0x000006b0


	//----- nvinfo : EIATTR_CRS_STACK_SIZE
	.align		4
.L_87:
        /*0074*/ 	.byte	0x04, 0x1e
        /*0076*/ 	.short	(.L_89 - .L_88)
.L_88:
        /*0078*/ 	.word	0x00000000


	//----- nvinfo : EIATTR_CBANK_PARAM_SIZE
	.align		4
.L_89:
        /*007c*/ 	.byte	0x03, 0x19
        /*007e*/ 	.short	0x0028


	//----- nvinfo : EIATTR_PARAM_CBANK
	.align		4
        /*0080*/ 	.byte	0x04, 0x0a
        /*0082*/ 	.short	(.L_91 - .L_90)
	.align		4
.L_90:
        /*0084*/ 	.word	index@(.nv.constant0._Z9update_EzPfS_S_S_S_)
        /*0088*/ 	.short	0x0380
        /*008a*/ 	.short	0x0028


	//----- nvinfo : EIATTR_SW_WAR
	.align		4
.L_91:
        /*008c*/ 	.byte	0x04, 0x36
        /*008e*/ 	.short	(.L_93 - .L_92)
.L_92:
        /*0090*/ 	.word	0x00000008
.L_93:


//--------------------- .nv.info._Z9update_HyPfS_S_S_ --------------------------
	.section	.nv.info._Z9update_HyPfS_S_S_,"",@"SHT_CUDA_INFO"
	.sectionflags	@""
	.align	4


	//----- nvinfo : EIATTR_CUDA_API_VERSION
	.align		4
        /*0000*/ 	.byte	0x04, 0x37
        /*0002*/ 	.short	(.L_95 - .L_94)
.L_94:
        /*0004*/ 	.word	0x00000082


	//----- nvinfo : EIATTR_KPARAM_INFO
	.align		4
.L_95:
        /*0008*/ 	.byte	0x04, 0x17
        /*000a*/ 	.short	(.L_97 - .L_96)
.L_96:
        /*000c*/ 	.word	0x00000000
        /*0010*/ 	.short	0x0003
        /*0012*/ 	.short	0x0018
        /*0014*/ 	.byte	0x00, 0xf5, 0x21, 0x00


	//----- nvinfo : EIATTR_KPARAM_INFO
	.align		4
.L_97:
        /*0018*/ 	.byte	0x04, 0x17
        /*001a*/ 	.short	(.L_99 - .L_98)
.L_98:
        /*001c*/ 	.word	0x00000000
        /*0020*/ 	.short	0x0002
        /*0022*/ 	.short	0x0010
        /*0024*/ 	.byte	0x00, 0xf5, 0x21, 0x00


	//----- nvinfo : EIATTR_KPARAM_INFO
	.align		4
.L_99:
        /*0028*/ 	.byte	0x04, 0x17
        /*002a*/ 	.short	(.L_101 - .L_100)
.L_100:
        /*002c*/ 	.word	0x00000000
        /*0030*/ 	.short	0x0001
        /*0032*/ 	.short	0x0008
        /*0034*/ 	.byte	0x00, 0xf5, 0x21, 0x00


	//----- nvinfo : EIATTR_KPARAM_INFO
	.align		4
.L_101:
        /*0038*/ 	.byte	0x04, 0x17
        /*003a*/ 	.short	(.L_103 - .L_102)
.L_102:
        /*003c*/ 	.word	0x00000000
        /*0040*/ 	.short	0x0000
        /*0042*/ 	.short	0x0000
        /*0044*/ 	.byte	0x00, 0xf5, 0x21, 0x00


	//----- nvinfo : EIATTR_SPARSE_MMA_MASK
	.align		4
.L_103:
        /*0048*/ 	.byte	0x03, 0x50
        /*004a*/ 	.short	0x0000


	//----- nvinfo : EIATTR_MAXREG_COUNT
	.align		4
        /*004c*/ 	.byte	0x03, 0x1b
        /*004e*/ 	.short	0x00ff


	//----- nvinfo : EIATTR_NUM_BARRIERS
	.align		4
        /*0050*/ 	.byte	0x02, 0x4c
        /*0052*/ 	.byte	0x01
	.zero		1


	//----- nvinfo : EIATTR_MERCURY_ISA_VERSION
	.align		4
        /*0054*/ 	.byte	0x03, 0x5f
        /*0056*/ 	.short	0x0101


	//----- nvinfo : EIATTR_VRC_CTA_INIT_COUNT
	.align		4
        /*0058*/ 	.byte	0x02, 0x4a
	.zero		1
	.zero		1


	//----- nvinfo : EIATTR_EXIT_INSTR_OFFSETS
	.align		4
        /*005c*/ 	.byte	0x04, 0x1c
        /*005e*/ 	.short	(.L_105 - .L_104)


	//   ....[0]....
.L_104:
        /*0060*/ 	.word	0x00000520


	//----- nvinfo : EIATTR_CRS_STACK_SIZE
	.align		4
.L_105:
        /*0064*/ 	.byte	0x04, 0x1e
        /*0066*/ 	.short	(.L_107 - .L_106)
.L_106:
        /*0068*/ 	.word	0x00000000


	//----- nvinfo : EIATTR_CBANK_PARAM_SIZE
	.align		4
.L_107:
        /*006c*/ 	.byte	0x03, 0x19
        /*006e*/ 	.short	0x0020


	//----- nvinfo : EIATTR_PARAM_CBANK
	.align		4
        /*0070*/ 	.byte	0x04, 0x0a
        /*0072*/ 	.short	(.L_109 - .L_108)
	.align		4
.L_108:
        /*0074*/ 	.word	index@(.nv.constant0._Z9update_HyPfS_S_S_)
        /*0078*/ 	.short	0x0380
        /*007a*/ 	.short	0x0020


	//----- nvinfo : EIATTR_SW_WAR
	.align		4
.L_109:
        /*007c*/ 	.byte	0x04, 0x36
        /*007e*/ 	.short	(.L_111 - .L_110)
.L_110:
        /*0080*/ 	.word	0x00000008
.L_111:


//--------------------- .nv.info._Z9update_HxPfS_S_S_ --------------------------
	.section	.nv.info._Z9update_HxPfS_S_S_,"",@"SHT_CUDA_INFO"
	.sectionflags	@""
	.align	4


	//----- nvinfo : EIATTR_CUDA_API_VERSION
	.align		4
        /*0000*/ 	.byte	0x04, 0x37
        /*0002*/ 	.short	(.L_113 - .L_112)
.L_112:
        /*0004*/ 	.word	0x00000082


	//----- nvinfo : EIATTR_KPARAM_INFO
	.align		4
.L_113:
        /*0008*/ 	.byte	0x04, 0x17
        /*000a*/ 	.short	(.L_115 - .L_114)
.L_114:
        /*000c*/ 	.word	0x00000000
        /*0010*/ 	.short	0x0003
        /*0012*/ 	.short	0x0018
        /*0014*/ 	.byte	0x00, 0xf5, 0x21, 0x00


	//----- nvinfo : EIATTR_KPARAM_INFO
	.align		4
.L_115:
        /*0018*/ 	.byte	0x04, 0x17
        /*001a*/ 	.short	(.L_117 - .L_116)
.L_116:
        /*001c*/ 	.word	0x00000000
        /*0020*/ 	.short	0x0002
        /*0022*/ 	.short	0x0010
        /*0024*/ 	.byte	0x00, 0xf5, 0x21, 0x00


	//----- nvinfo : EIATTR_KPARAM_INFO
	.align		4
.L_117:
        /*0028*/ 	.byte	0x04, 0x17
        /*002a*/ 	.short	(.L_119 - .L_118)
.L_118:
        /*002c*/ 	.word	0x00000000
        /*0030*/ 	.short	0x0001
        /*0032*/ 	.short	0x0008
        /*0034*/ 	.byte	0x00, 0xf5, 0x21, 0x00


	//----- nvinfo : EIATTR_KPARAM_INFO
	.align		4
.L_119:
        /*0038*/ 	.byte	0x04, 0x17
        /*003a*/ 	.short	(.L_121 - .L_120)
.L_120:
        /*003c*/ 	.word	0x00000000
        /*0040*/ 	.short	0x0000
        /*0042*/ 	.short	0x0000
        /*0044*/ 	.byte	0x00, 0xf5, 0x21, 0x00


	//----- nvinfo : EIATTR_SPARSE_MMA_MASK
	.align		4
.L_121:
        /*0048*/ 	.byte	0x03, 0x50
        /*004a*/ 	.short	0x0000


	//----- nvinfo : EIATTR_MAXREG_COUNT
	.align		4
        /*004c*/ 	.byte	0x03, 0x1b
        /*004e*/ 	.short	0x00ff


	//----- nvinfo : EIATTR_NUM_BARRIERS
	.align		4
        /*0050*/ 	.byte	0x02, 0x4c
        /*0052*/ 	.byte	0x01
	.zero		1


	//----- nvinfo : EIATTR_MERCURY_ISA_VERSION
	.align		4
        /*0054*/ 	.byte	0x03, 0x5f
        /*0056*/ 	.short	0x0101


	//----- nvinfo : EIATTR_VRC_CTA_INIT_COUNT
	.align		4
        /*0058*/ 	.byte	0x02, 0x4a
	.zero		1
	.zero		1


	//----- nvinfo : EIATTR_EXIT_INSTR_OFFSETS
	.align		4
        /*005c*/ 	.byte	0x04, 0x1c
        /*005e*/ 	.short	(.L_123 - .L_122)


	//   ....[0]....
.L_122:
        /*0060*/ 	.word	0x00000540


	//----- nvinfo : EIATTR_CRS_STACK_SIZE
	.align		4
.L_123:
        /*0064*/ 	.byte	0x04, 0x1e
        /*0066*/ 	.short	(.L_125 - .L_124)
.L_124:
        /*0068*/ 	.word	0x00000000


	//----- nvinfo : EIATTR_CBANK_PARAM_SIZE
	.align		4
.L_125:
        /*006c*/ 	.byte	0x03, 0x19
        /*006e*/ 	.short	0x0020


	//----- nvinfo : EIATTR_PARAM_CBANK
	.align		4
        /*0070*/ 	.byte	0x04, 0x0a
        /*0072*/ 	.short	(.L_127 - .L_126)
	.align		4
.L_126:
        /*0074*/ 	.word	index@(.nv.constant0._Z9update_HxPfS_S_S_)
        /*0078*/ 	.short	0x0380
        /*007a*/ 	.short	0x0020


	//----- nvinfo : EIATTR_SW_WAR
	.align		4
.L_127:
        /*007c*/ 	.byte	0x04, 0x36
        /*007e*/ 	.short	(.L_129 - .L_128)
.L_128:
        /*0080*/ 	.word	0x00000008
.L_129:


//--------------------- .nv.info._Z17copy_const_kernelPfPKf --------------------------
	.section	.nv.info._Z17copy_const_kernelPfPKf,"",@"SHT_CUDA_INFO"
	.sectionflags	@""
	.align	4


	//----- nvinfo : EIATTR_CUDA_API_VERSION
	.align		4
        /*0000*/ 	.byte	0x04, 0x37
        /*0002*/ 	.short	(.L_131 - .L_130)
.L_130:
        /*0004*/ 	.word	0x00000082


	//----- nvinfo : EIATTR_KPARAM_INFO
	.align		4
.L_131:
        /*0008*/ 	.byte	0x04, 0x17
        /*000a*/ 	.short	(.L_133 - .L_132)
.L_132:
        /*000c*/ 	.word	0x00000000
        /*0010*/ 	.short	0x0001
        /*0012*/ 	.short	0x0008
        /*0014*/ 	.byte	0x00, 0xf5, 0x21, 0x00


	//----- nvinfo : EIATTR_KPARAM_INFO
	.align		4
.L_133:
        /*0018*/ 	.byte	0x04, 0x17
        /*001a*/ 	.short	(.L_135 - .L_134)
.L_134:
        /*001c*/ 	.word	0x00000000
        /*0020*/ 	.short	0x0000
        /*0022*/ 	.short	0x0000
        /*0024*/ 	.byte	0x00, 0xf5, 0x21, 0x00


	//----- nvinfo : EIATTR_SPARSE_MMA_MASK
	.align		4
.L_135:
        /*0028*/ 	.byte	0x03, 0x50
        /*002a*/ 	.short	0x0000


	//----- nvinfo : EIATTR_MAXREG_COUNT
	.align		4
        /*002c*/ 	.byte	0x03, 0x1b
        /*002e*/ 	.short	0x00ff


	//----- nvinfo : EIATTR_NUM_BARRIERS
	.align		4
        /*0030*/ 	.byte	0x02, 0x4c
        /*0032*/ 	.byte	0x01
	.zero		1


	//----- nvinfo : EIATTR_MERCURY_ISA_VERSION
	.align		4
        /*0034*/ 	.byte	0x03, 0x5f
        /*0036*/ 	.short	0x0101


	//----- nvinfo : EIATTR_VRC_CTA_INIT_COUNT
	.align		4
        /*0038*/ 	.byte	0x02, 0x4a
	.zero		1
	.zero		1


	//----- nvinfo : EIATTR_EXIT_INSTR_OFFSETS
	.align		4
        /*003c*/ 	.byte	0x04, 0x1c
        /*003e*/ 	.short	(.L_137 - .L_136)


	//   ....[0]....
.L_136:
        /*0040*/ 	.word	0x00000140


	//----- nvinfo : EIATTR_CBANK_PARAM_SIZE
	.align		4
.L_137:
        /*0044*/ 	.byte	0x03, 0x19
        /*0046*/ 	.short	0x0010


	//----- nvinfo : EIATTR_PARAM_CBANK
	.align		4
        /*0048*/ 	.byte	0x04, 0x0a
        /*004a*/ 	.short	(.L_139 - .L_138)
	.align		4
.L_138:
        /*004c*/ 	.word	index@(.nv.constant0._Z17copy_const_kernelPfPKf)
        /*0050*/ 	.short	0x0380
        /*0052*/ 	.short	0x0010


	//----- nvinfo : EIATTR_SW_WAR
	.align		4
.L_139:
        /*0054*/ 	.byte	0x04, 0x36
        /*0056*/ 	.short	(.L_141 - .L_140)
.L_140:
        /*0058*/ 	.word	0x00000008
.L_141:


//--------------------- .nv.callgraph             --------------------------
	.section	.nv.callgraph,"",@"SHT_CUDA_CALLGRAPH"
	.align	4
	.sectionentsize	8
	.align		4
        /*0000*/ 	.word	0x00000000
	.align		4
        /*0004*/ 	.word	0xffffffff
	.align		4
        /*0008*/ 	.word	0x00000000
	.align		4
        /*000c*/ 	.word	0xfffffffe
	.align		4
        /*0010*/ 	.word	0x00000000
	.align		4
        /*0014*/ 	.word	0xfffffffd
	.align		4
        /*0018*/ 	.word	0x00000000
	.align		4
        /*001c*/ 	.word	0xfffffffc


//--------------------- .nv.constant3             --------------------------
	.section	.nv.constant3,"a",@progbits
	.align	4
.nv.constant3:
	.type		x_index_dim,@object
	.size		x_index_dim,(y_index_dim - x_index_dim)
x_index_dim:
	.zero		4
	.type		y_index_dim,@object
	.size		y_index_dim,(delta - y_index_dim)
y_index_dim:
	.zero		4
	.type		delta,@object
	.size		delta,(deltat - delta)
delta:
	.zero		4
	.type		deltat,@object
	.size		deltat,(.L_3 - deltat)
deltat:
	.zero		4
.L_3:


//--------------------- .text._Z11te_getcoeffPfS_S_S_S_S_S_S_ --------------------------
	.section	.text._Z11te_getcoeffPfS_S_S_S_S_S_S_,"ax",@progbits
	.align	128
        .global         _Z11te_getcoeffPfS_S_S_S_S_S_S_
        .type           _Z11te_getcoeffPfS_S_S_S_S_S_S_,@function
        .size           _Z11te_getcoeffPfS_S_S_S_S_S_S_,(.L_x_85 - _Z11te_getcoeffPfS_S_S_S_S_S_S_)
        .other          _Z11te_getcoeffPfS_S_S_S_S_S_S_,@"STO_CUDA_ENTRY STV_DEFAULT"
_Z11te_getcoeffPfS_S_S_S_S_S_S_:
.text._Z11te_getcoeffPfS_S_S_S_S_S_S_:
[----:B------:R-:W-:Y:S01]  /*0000*/  LDC R1, c[0x0][0x37c] ;  /* 0x0000df00ff017b82 */ /* 0x000fe20000000800 */
[----:B------:R-:W0:Y:S01]  /*0010*/  S2R R0, SR_TID.Y ;  /* 0x0000000000007919 */ /* 0x000e220000002200 */
[----:B------:R-:W1:Y:S06]  /*0020*/  LDCU UR7, c[0x0][0x360] ;  /* 0x00006c00ff0777ac */ /* 0x000e6c0008000800 */
[----:B------:R-:W0:Y:S01]  /*0030*/  S2UR UR8, SR_CTAID.Y ;  /* 0x00000000000879c3 */ /* 0x000e220000002600 */
[----:B------:R-:W1:Y:S01]  /*0040*/  S2R R17, SR_TID.X ;  /* 0x0000000000117919 */ /* 0x000e620000002100 */
[----:B------:R-:W2:Y:S06]  /*0050*/  LDCU.64 UR4, c[0x0][0x358] ;  /* 0x00006b00ff0477ac */ /* 0x000eac0008000a00 */
[----:B------:R-:W0:Y:S08]  /*0060*/  LDC R7, c[0x0][0x364] ;  /* 0x0000d900ff077b82 */ /* 0x000e300000000800 */
[----:B------:R-:W3:Y:S08]  /*0070*/  S2UR UR6, SR_CTAID.X ;  /* 0x00000000000679c3 */ /* 0x000ef00000002500 */
[----:B------:R-:W3:Y:S08]  /*0080*/  LDC R9, c[0x0][0x370] ;  /* 0x0000dc00ff097b82 */ /* 0x000ef00000000800 */
[----:B------:R-:W4:Y:S01]  /*0090*/  LDC.64 R2, c[0x0][0x380] ;  /* 0x0000e000ff027b82 */ /* 0x000f220000000a00 */
[----:B0-----:R-:W-:-:S07]  /*00a0*/  IMAD R0, R7, UR8, R0 ;  /* 0x0000000807007c24 */ /* 0x001fce000f8e0200 */
[----:B------:R-:W0:Y:S01]  /*00b0*/  LDC.64 R4, c[0x0][0x398] ;  /* 0x0000e600ff047b82 */ /* 0x000e220000000a00 */
[----:B---3--:R-:W-:Y:S01]  /*00c0*/  IMAD R0, R0, R9, UR6 ;  /* 0x0000000600007e24 */ /* 0x008fe2000f8e0209 */
[----:B------:R-:W3:Y:S06]  /*00d0*/  LDCU UR6, c[0x3][0xc] ;  /* 0x00c00180ff0677ac */ /* 0x000eec0008000800 */
[----:B------:R-:W3:Y:S01]  /*00e0*/  LDC.64 R6, c[0x0][0x390] ;  /* 0x0000e400ff067b82 */ /* 0x000ee20000000a00 */
[----:B-1----:R-:W-:-:S04]  /*00f0*/  IMAD R17, R0, UR7, R17 ;  /* 0x0000000700117c24 */ /* 0x002fc8000f8e0211 */
[----:B----4-:R-:W-:-:S03]  /*0100*/  IMAD.WIDE R2, R17, 0x4, R2 ;  /* 0x0000000411027825 */ /* 0x010fc600078e0202 */
[----:B------:R-:W1:Y:S02]  /*0110*/  LDC.64 R8, c[0x0][0x388] ;  /* 0x0000e200ff087b82 */ /* 0x000e640000000a00 */
[----:B--2---:R-:W2:Y:S01]  /*0120*/  LDG.E R0, desc[UR4][R2.64] ;  /* 0x0000000402007981 */ /* 0x004ea2000c1e1900 */
[----:B0-----:R-:W-:-:S06]  /*0130*/  IMAD.WIDE R4, R17, 0x4, R4 ;  /* 0x0000000411047825 */ /* 0x001fcc00078e0204 */
[----:B------:R-:W4:Y:S01]  /*0140*/  LDG.E R4, desc[UR4][R4.64] ;  /* 0x0000000404047981 */ /* 0x000f22000c1e1900 */
[----:B------:R-:W-:Y:S02]  /*0150*/  IMAD.MOV.U32 R12, RZ, RZ, 0x1 ;  /* 0x00000001ff0c7424 */ /* 0x000fe400078e00ff */
[----:B---3--:R-:W-:-:S05]  /*0160*/  IMAD.WIDE R6, R17, 0x4, R6 ;  /* 0x0000000411067825 */ /* 0x008fca00078e0206 */
[----:B------:R0:W5:Y:S01]  /*0170*/  LDG.E R21, desc[UR4][R6.64] ;  /* 0x0000000406157981 */ /* 0x000162000c1e1900 */
[----:B-1----:R-:W-:-:S05]  /*0180*/  IMAD.WIDE R8, R17, 0x4, R8 ;  /* 0x0000000411087825 */ /* 0x002fca00078e0208 */
[----:B------:R1:W5:Y:S01]  /*0190*/  LDG.E R19, desc[UR4][R8.64] ;  /* 0x0000000408137981 */ /* 0x000362000c1e1900 */
[----:B------:R-:W-:Y:S01]  /*01a0*/  BSSY.RECONVERGENT B0, `(.L_x_0) ;  /* 0x0000019000007945 */ /* 0x000fe20003800200 */
[----:B--2---:R-:W2:Y:S01]  /*01b0*/  F2F.F64.F32 R10, R0 ;  /* 0x00000000000a7310 */ /* 0x004ea20000201800 */
[----:B----4-:R-:W-:-:S07]  /*01c0*/  FMUL R23, R4, UR6 ;  /* 0x0000000604177c20 */ /* 0x010fce0008400000 */
[----:B------:R-:W3:Y:S01]  /*01d0*/  F2F.F64.F32 R2, R23 ;  /* 0x0000001700027310 */ /* 0x000ee20000201800 */
[----:B--2---:R-:W-:-:S08]  /*01e0*/  DADD R10, R10, R10 ;  /* 0x000000000a0a7229 */ /* 0x004fd0000000000a */
[----:B---3--:R-:W-:-:S06]  /*01f0*/  DADD R4, R10, R2 ;  /* 0x000000000a047229 */ /* 0x008fcc0000000002 */
[----:B------:R-:W2:Y:S02]  /*0200*/  MUFU.RCP64H R13, R5 ;  /* 0x00000005000d7308 */ /* 0x000ea40000001800 */
[----:B--2---:R-:W-:-:S08]  /*0210*/  DFMA R14, -R4, R12, 1 ;  /* 0x3ff00000040e742b */ /* 0x004fd0000000010c */
[----:B------:R-:W-:-:S08]  /*0220*/  DFMA R14, R14, R14, R14 ;  /* 0x0000000e0e0e722b */ /* 0x000fd0000000000e */
[----:B------:R-:W-:-:S08]  /*0230*/  DFMA R14, R12, R14, R12 ;  /* 0x0000000e0c0e722b */ /* 0x000fd0000000000c */
[----:B0-----:R-:W-:Y:S02]  /*0240*/  DFMA R6, -R4, R14, 1 ;  /* 0x3ff000000406742b */ /* 0x001fe4000000010e */
[----:B-1----:R-:W-:-:S06]  /*0250*/  DADD R8, R10, -R2 ;  /* 0x000000000a087229 */ /* 0x002fcc0000000802 */
[----:B------:R-:W-:-:S08]  /*0260*/  DFMA R6, R14, R6, R14 ;  /* 0x000000060e06722b */ /* 0x000fd0000000000e */
[----:B------:R-:W-:-:S08]  /*0270*/  DMUL R2, R8, R6 ;  /* 0x0000000608027228 */ /* 0x000fd00000000000 */
[----:B------:R-:W-:-:S08]  /*0280*/  DFMA R10, -R4, R2, R8 ;  /* 0x00000002040a722b */ /* 0x000fd00000000108 */
[----:B------:R-:W-:Y:S01]  /*0290*/  DFMA R2, R6, R10, R2 ;  /* 0x0000000a0602722b */ /* 0x000fe20000000002 */
[----:B------:R-:W-:-:S09]  /*02a0*/  FSETP.GEU.AND P1, PT, |R9|, 6.5827683646048100446e-37, PT ;  /* 0x036000000900780b */ /* 0x000fd20003f2e200 */
[----:B------:R-:W-:-:S05]  /*02b0*/  FFMA R6, RZ, R5, R3 ;  /* 0x00000005ff067223 */ /* 0x000fca0000000003 */
[----:B------:R-:W-:-:S13]  /*02c0*/  FSETP.GT.AND P0, PT, |R6|, 1.469367938527859385e-39, PT ;  /* 0x001000000600780b */ /* 0x000fda0003f04200 */
[----:B------:R-:W-:Y:S05]  /*02d0*/  @P0 BRA P1, `(.L_x_1) ;  /* 0x0000000000140947 */ /* 0x000fea0000800000 */
[----:B------:R-:W-:Y:S01]  /*02e0*/  IMAD.MOV.U32 R11, RZ, RZ, R9 ;  /* 0x000000ffff0b7224 */ /* 0x000fe200078e0009 */
[----:B------:R-:W-:-:S07]  /*02f0*/  MOV R18, 0x310 ;  /* 0x0000031000127802 */ /* 0x000fce0000000f00 */
[----:B-----5:R-:W-:Y:S05]  /*0300*/  CALL.REL.NOINC `($__internal_0_$__cuda_sm20_div_rn_f64_full) ;  /* 0x00000004006c7944 */ /* 0x020fea0003c00000 */
[----:B------:R-:W-:Y:S02]  /*0310*/  IMAD.MOV.U32 R2, RZ, RZ, R4 ;  /* 0x000000ffff027224 */ /* 0x000fe400078e0004 */
[----:B------:R-:W-:-:S07]  /*0320*/  IMAD.MOV.U32 R3, RZ, RZ, R5 ;  /* 0x000000ffff037224 */ /* 0x000fce00078e0005 */
.L_x_1:
[----:B------:R-:W-:Y:S05]  /*0330*/  BSYNC.RECONVERGENT B0 ;  /* 0x0000000000007941 */ /* 0x000fea0003800200 */
.L_x_0:
[----:B------:R-:W0:Y:S01]  /*0340*/  LDC.64 R8, c[0x3][0x8] ;  /* 0x00c00200ff087b82 */ /* 0x000e220000000a00 */
[----:B------:R-:W-:Y:S01]  /*0350*/  FFMA R23, R0, 2, R23 ;  /* 0x4000000000177823 */ /* 0x000fe20000000017 */
[----:B------:R-:W1:Y:S01]  /*0360*/  F2F.F32.F64 R3, R2 ;  /* 0x0000000200037310 */ /* 0x000e620000301000 */
[----:B------:R-:W-:Y:S05]  /*0370*/  BSSY.RECONVERGENT B0, `(.L_x_2) ;  /* 0x0000011000007945 */ /* 0x000fea0003800200 */
[----:B------:R-:W2:Y:S01]  /*0380*/  LDC.64 R4, c[0x0][0x3a0] ;  /* 0x0000e800ff047b82 */ /* 0x000ea20000000a00 */
[----:B0-----:R-:W-:Y:S01]  /*0390*/  FMUL R23, R23, R8 ;  /* 0x0000000817177220 */ /* 0x001fe20000400000 */
[----:B------:R-:W-:-:S03]  /*03a0*/  FADD R0, R9, R9 ;  /* 0x0000000909007221 */ /* 0x000fc60000000000 */
[----:B------:R-:W0:Y:S01]  /*03b0*/  MUFU.RCP R6, R23 ;  /* 0x0000001700067308 */ /* 0x000e220000001000 */
[----:B--2---:R-:W-:-:S07]  /*03c0*/  IMAD.WIDE R4, R17, 0x4, R4 ;  /* 0x0000000411047825 */ /* 0x004fce00078e0204 */
[----:B------:R-:W2:Y:S01]  /*03d0*/  FCHK P0, R0, R23 ;  /* 0x0000001700007302 */ /* 0x000ea20000000000 */
[----:B-1----:R1:W-:Y:S01]  /*03e0*/  STG.E desc[UR4][R4.64], R3 ;  /* 0x0000000304007986 */ /* 0x0023e2000c101904 */
[----:B0-----:R-:W-:-:S04]  /*03f0*/  FFMA R7, -R23, R6, 1 ;  /* 0x3f80000017077423 */ /* 0x001fc80000000106 */
[----:B------:R-:W-:-:S04]  /*0400*/  FFMA R7, R6, R7, R6 ;  /* 0x0000000706077223 */ /* 0x000fc80000000006 */
[----:B------:R-:W-:-:S04]  /*0410*/  FFMA R6, R0, R7, RZ ;  /* 0x0000000700067223 */ /* 0x000fc800000000ff */
[----:B------:R-:W-:-:S04]  /*0420*/  FFMA R8, -R23, R6, R0 ;  /* 0x0000000617087223 */ /* 0x000fc80000000100 */
[----:B------:R-:W-:Y:S01]  /*0430*/  FFMA R6, R7, R8, R6 ;  /* 0x0000000807067223 */ /* 0x000fe20000000006 */
[----:B-12---:R-:W-:Y:S06]  /*0440*/  @!P0 BRA `(.L_x_3) ;  /* 0x00000000000c8947 */ /* 0x006fec0003800000 */
[----:B------:R-:W-:-:S07]  /*0450*/  MOV R2, 0x470 ;  /* 0x0000047000027802 */ /* 0x000fce0000000f00 */
[----:B-----5:R-:W-:Y:S05]  /*0460*/  CALL.REL.NOINC `($__internal_1_$__cuda_sm3x_div_rn_noftz_f32_slowpath) ;  /* 0x0000000800907944 */ /* 0x020fea0003c00000 */
[----:B------:R-:W-:-:S07]  /*0470*/  IMAD.MOV.U32 R6, RZ, RZ, R0 ;  /* 0x000000ffff067224 */ /* 0x000fce00078e0000 */
.L_x_3:
[----:B------:R-:W-:Y:S05]  /*0480*/  BSYNC.RECONVERGENT B0 ;  /* 0x0000000000007941 */ /* 0x000fea0003800200 */
.L_x_2:
[----:B------:R-:W0:Y:S01]  /*0490*/  LDCU UR6, c[0x3][0xc] ;  /* 0x00c00180ff0677ac */ /* 0x000e220008000800 */
[----:B-----5:R-:W1:Y:S01]  /*04a0*/  F2F.F64.F32 R2, R19 ;  /* 0x0000001300027310 */ /* 0x020e620000201800 */
[----:B------:R-:W-:Y:S01]  /*04b0*/  IMAD.MOV.U32 R10, RZ, RZ, 0x1 ;  /* 0x00000001ff0a7424 */ /* 0x000fe200078e00ff */
[----:B------:R-:W-:Y:S01]  /*04c0*/  BSSY.RECONVERGENT B0, `(.L_x_4) ;  /* 0x000001b000007945 */ /* 0x000fe20003800200 */
[----:B-1----:R-:W-:Y:S01]  /*04d0*/  DADD R2, R2, R2 ;  /* 0x0000000002027229 */ /* 0x002fe20000000002 */
[----:B0-----:R-:W-:Y:S02]  /*04e0*/  FMUL R0, R21, UR6 ;  /* 0x0000000615007c20 */ /* 0x001fe40008400000 */
[----:B------:R-:W0:Y:S02]  /*04f0*/  LDC.64 R20, c[0x0][0x3a8] ;  /* 0x0000ea00ff147b82 */ /* 0x000e240000000a00 */
[----:B------:R-:W1:Y:S03]  /*0500*/  F2F.F64.F32 R8, R0 ;  /* 0x0000000000087310 */ /* 0x000e660000201800 */
[----:B-1----:R-:W-:-:S02]  /*0510*/  DADD R4, R2, R8 ;  /* 0x0000000002047229 */ /* 0x002fc40000000008 */
[----:B------:R-:W-:-:S04]  /*0520*/  DADD R8, R2, -R8 ;  /* 0x0000000002087229 */ /* 0x000fc80000000808 */
[----:B------:R-:W1:Y:S06]  /*0530*/  MUFU.RCP64H R11, R5 ;  /* 0x00000005000b7308 */ /* 0x000e6c0000001800 */
[----:B------:R-:W-:Y:S01]  /*0540*/  FSETP.GEU.AND P1, PT, |R9|, 6.5827683646048100446e-37, PT ;  /* 0x036000000900780b */ /* 0x000fe20003f2e200 */
[----:B-1----:R-:W-:-:S08]  /*0550*/  DFMA R12, -R4, R10, 1 ;  /* 0x3ff00000040c742b */ /* 0x002fd0000000010a */
[----:B------:R-:W-:-:S08]  /*0560*/  DFMA R12, R12, R12, R12 ;  /* 0x0000000c0c0c722b */ /* 0x000fd0000000000c */
[----:B------:R-:W-:-:S08]  /*0570*/  DFMA R12, R10, R12, R10 ;  /* 0x0000000c0a0c722b */ /* 0x000fd0000000000a */
[----:B------:R-:W-:-:S08]  /*0580*/  DFMA R10, -R4, R12, 1 ;  /* 0x3ff00000040a742b */ /* 0x000fd0000000010c */
[----:B------:R-:W-:Y:S01]  /*0590*/  DFMA R2, R12, R10, R12 ;  /* 0x0000000a0c02722b */ /* 0x000fe2000000000c */
[----:B0-----:R-:W-:-:S05]  /*05a0*/  IMAD.WIDE R10, R17, 0x4, R20 ;  /* 0x00000004110a7825 */ /* 0x001fca00078e0214 */
[----:B------:R0:W-:Y:S02]  /*05b0*/  STG.E desc[UR4][R10.64], R6 ;  /* 0x000000060a007986 */ /* 0x0001e4000c101904 */
[----:B------:R-:W-:-:S08]  /*05c0*/  DMUL R12, R8, R2 ;  /* 0x00000002080c7228 */ /* 0x000fd00000000000 */
[----:B------:R-:W-:-:S08]  /*05d0*/  DFMA R14, -R4, R12, R8 ;  /* 0x0000000c040e722b */ /* 0x000fd00000000108 */
[----:B------:R-:W-:-:S10]  /*05e0*/  DFMA R2, R2, R14, R12 ;  /* 0x0000000e0202722b */ /* 0x000fd4000000000c */
[----:B------:R-:W-:-:S05]  /*05f0*/  FFMA R7, RZ, R5, R3 ;  /* 0x00000005ff077223 */ /* 0x000fca0000000003 */
[----:B------:R-:W-:-:S13]  /*0600*/  FSETP.GT.AND P0, PT, |R7|, 1.469367938527859385e-39, PT ;  /* 0x001000000700780b */ /* 0x000fda0003f04200 */
[----:B0-----:R-:W-:Y:S05]  /*0610*/  @P0 BRA P1, `(.L_x_5) ;  /* 0x0000000000140947 */ /* 0x001fea0000800000 */
[----:B------:R-:W-:Y:S01]  /*0620*/  IMAD.MOV.U32 R11, RZ, RZ, R9 ;  /* 0x000000ffff0b7224 */ /* 0x000fe200078e0009 */
[----:B------:R-:W-:-:S07]  /*0630*/  MOV R18, 0x650 ;  /* 0x0000065000127802 */ /* 0x000fce0000000f00 */
[----:B------:R-:W-:Y:S05]  /*0640*/  CALL.REL.NOINC `($__internal_0_$__cuda_sm20_div_rn_f64_full) ;  /* 0x00000000009c7944 */ /* 0x000fea0003c00000 */
[----:B------:R-:W-:Y:S02]  /*0650*/  IMAD.MOV.U32 R2, RZ, RZ, R4 ;  /* 0x000000ffff027224 */ /* 0x000fe400078e0004 */
[----:B------:R-:W-:-:S07]  /*0660*/  IMAD.MOV.U32 R3, RZ, RZ, R5 ;  /* 0x000000ffff037224 */ /* 0x000fce00078e0005 */
.L_x_5:
[----:B------:R-:W-:Y:S05]  /*0670*/  BSYNC.RECONVERGENT B0 ;  /* 0x0000000000007941 */ /* 0x000fea0003800200 */
.L_x_4:
[----:B------:R-:W0:Y:S01]  /*0680*/  LDCU.64 UR6, c[0x3][0x8] ;  /* 0x00c00100ff0677ac */ /* 0x000e220008000a00 */
[----:B------:R-:W-:Y:S01]  /*0690*/  FFMA R0, R19, 2, R0 ;  /* 0x4000000013007823 */ /* 0x000fe20000000000 */
[----:B------:R-:W-:Y:S01]  /*06a0*/  IMAD.MOV.U32 R4, RZ, RZ, 0x1 ;  /* 0x00000001ff047424 */ /* 0x000fe200078e00ff */
[----:B------:R-:W1:Y:S01]  /*06b0*/  LDC.64 R18, c[0x0][0x3b0] ;  /* 0x0000ec00ff127b82 */ /* 0x000e620000000a00 */
[----:B------:R-:W-:Y:S01]  /*06c0*/  F2F.F32.F64 R3, R2 ;  /* 0x0000000200037310 */ /* 0x000fe20000301000 */
[----:B------:R-:W-:Y:S01]  /*06d0*/  BSSY.RECONVERGENT B0, `(.L_x_6) ;  /* 0x0000019000007945 */ /* 0x000fe20003800200 */
[----:B0-----:R-:W-:-:S06]  /*06e0*/  FMUL R0, R0, UR6 ;  /* 0x0000000600007c20 */ /* 0x001fcc0008400000 */
[----:B------:R-:W0:Y:S08]  /*06f0*/  F2F.F64.F32 R6, R0 ;  /* 0x0000000000067310 */ /* 0x000e300000201800 */
[----:B0-----:R-:W0:Y:S02]  /*0700*/  MUFU.RCP64H R5, R7 ;  /* 0x0000000700057308 */ /* 0x001e240000001800 */
[----:B0-----:R-:W-:-:S08]  /*0710*/  DFMA R8, -R6, R4, 1 ;  /* 0x3ff000000608742b */ /* 0x001fd00000000104 */
[----:B------:R-:W-:Y:S02]  /*0720*/  DFMA R10, R8, R8, R8 ;  /* 0x00000008080a722b */ /* 0x000fe40000000008 */
[----:B------:R-:W0:Y:S06]  /*0730*/  F2F.F64.F32 R8, UR7 ;  /* 0x0000000700087d10 */ /* 0x000e2c0008201800 */
[----:B------:R-:W-:-:S08]  /*0740*/  DFMA R10, R4, R10, R4 ;  /* 0x0000000a040a722b */ /* 0x000fd00000000004 */
[----:B------:R-:W-:Y:S02]  /*0750*/  DFMA R4, -R6, R10, 1 ;  /* 0x3ff000000604742b */ /* 0x000fe4000000010a */
[----:B0-----:R-:W-:-:S06]  /*0760*/  DADD R8, R8, R8 ;  /* 0x0000000008087229 */ /* 0x001fcc0000000008 */
[----:B------:R-:W-:Y:S01]  /*0770*/  DFMA R4, R10, R4, R10 ;  /* 0x000000040a04722b */ /* 0x000fe2000000000a */
[----:B-1----:R-:W-:-:S03]  /*0780*/  IMAD.WIDE R10, R17, 0x4, R18 ;  /* 0x00000004110a7825 */ /* 0x002fc600078e0212 */
[----:B------:R-:W-:Y:S02]  /*0790*/  FSETP.GEU.AND P1, PT, |R9|, 6.5827683646048100446e-37, PT ;  /* 0x036000000900780b */ /* 0x000fe40003f2e200 */
        /* <DEDUP_REMOVED lines=8> */
[----:B------:R-:W-:Y:S01]  /*0820*/  MOV R18, 0x860 ;  /* 0x0000086000127802 */ /* 0x000fe20000000f00 */
[----:B------:R-:W-:Y:S02]  /*0830*/  IMAD.MOV.U32 R4, RZ, RZ, R6 ;  /* 0x000000ffff047224 */ /* 0x000fe400078e0006 */
[----:B------:R-:W-:-:S07]  /*0840*/  IMAD.MOV.U32 R5, RZ, RZ, R7 ;  /* 0x000000ffff057224 */ /* 0x000fce00078e0007 */
[----:B------:R-:W-:Y:S05]  /*0850*/  CALL.REL.NOINC `($__internal_0_$__cuda_sm20_div_rn_f64_full) ;  /* 0x0000000000187944 */ /* 0x000fea0003c00000 */
.L_x_7:
[----:B------:R-:W-:Y:S05]  /*0860*/  BSYNC.RECONVERGENT B0 ;  /* 0x0000000000007941 */ /* 0x000fea0003800200 */
.L_x_6:
[----:B------:R-:W0:Y:S01]  /*0870*/  LDC.64 R2, c[0x0][0x3b8] ;  /* 0x0000ee00ff027b82 */ /* 0x000e220000000a00 */
[----:B------:R-:W1:Y:S01]  /*0880*/  F2F.F32.F64 R5, R4 ;  /* 0x0000000400057310 */ /* 0x000e620000301000 */
[----:B0-----:R-:W-:-:S05]  /*0890*/  IMAD.WIDE R2, R17, 0x4, R2 ;  /* 0x0000000411027825 */ /* 0x001fca00078e0202 */
[----:B-1----:R-:W-:Y:S01]  /*08a0*/  STG.E desc[UR4][R2.64], R5 ;  /* 0x0000000502007986 */ /* 0x002fe2000c101904 */
[----:B------:R-:W-:Y:S05]  /*08b0*/  EXIT ;  /* 0x000000000000794d */ /* 0x000fea0003800000 */
        .weak           $__internal_0_$__cuda_sm20_div_rn_f64_full
        .type           $__internal_0_$__cuda_sm20_div_rn_f64_full,@function
        .size           $__internal_0_$__cuda_sm20_div_rn_f64_full,($__internal_1_$__cuda_sm3x_div_rn_noftz_f32_slowpath - $__internal_0_$__cuda_sm20_div_rn_f64_full)
$__internal_0_$__cuda_sm20_div_rn_f64_full:
[C---:B------:R-:W-:Y:S01]  /*08c0*/  FSETP.GEU.AND P0, PT, |R5|.reuse, 1.469367938527859385e-39, PT ;  /* 0x001000000500780b */ /* 0x040fe20003f0e200 */
[----:B------:R-:W-:Y:S01]  /*08d0*/  IMAD.MOV.U32 R7, RZ, RZ, R11 ;  /* 0x000000ffff077224 */ /* 0x000fe200078e000b */
[C---:B------:R-:W-:Y:S01]  /*08e0*/  LOP3.LUT R2, R5.reuse, 0x800fffff, RZ, 0xc0, !PT ;  /* 0x800fffff05027812 */ /* 0x040fe200078ec0ff */
[----:B------:R-:W-:Y:S01]  /*08f0*/  IMAD.MOV.U32 R6, RZ, RZ, R8 ;  /* 0x000000ffff067224 */ /* 0x000fe200078e0008 */
[----:B------:R-:W-:Y:S01]  /*0900*/  LOP3.LUT R25, R5, 0x7ff00000, RZ, 0xc0, !PT ;  /* 0x7ff0000005197812 */ /* 0x000fe200078ec0ff */
[----:B------:R-:W-:Y:S01]  /*0910*/  IMAD.MOV.U32 R8, RZ, RZ, 0x1 ;  /* 0x00000001ff087424 */ /* 0x000fe200078e00ff */
[----:B------:R-:W-:Y:S01]  /*0920*/  LOP3.LUT R3, R2, 0x3ff00000, RZ, 0xfc, !PT ;  /* 0x3ff0000002037812 */ /* 0x000fe200078efcff */
[----:B------:R-:W-:Y:S01]  /*0930*/  IMAD.MOV.U32 R2, RZ, RZ, R4 ;  /* 0x000000ffff027224 */ /* 0x000fe200078e0004 */
[C---:B------:R-:W-:Y:S01]  /*0940*/  FSETP.GEU.AND P2, PT, |R7|.reuse, 1.469367938527859385e-39, PT ;  /* 0x001000000700780b */ /* 0x040fe20003f4e200 */
[----:B------:R-:W-:Y:S01]  /*0950*/  IMAD.MOV.U32 R16, RZ, RZ, 0x1ca00000 ;  /* 0x1ca00000ff107424 */ /* 0x000fe200078e00ff */
[----:B------:R-:W-:Y:S01]  /*0960*/  LOP3.LUT R20, R7, 0x7ff00000, RZ, 0xc0, !PT ;  /* 0x7ff0000007147812 */ /* 0x000fe200078ec0ff */
[----:B------:R-:W-:Y:S02]  /*0970*/  BSSY.RECONVERGENT B1, `(.L_x_8) ;  /* 0x000004e000017945 */ /* 0x000fe40003800200 */
[----:B------:R-:W-:Y:S01]  /*0980*/  @!P0 DMUL R2, R4, 8.98846567431157953865e+307 ;  /* 0x7fe0000004028828 */ /* 0x000fe20000000000 */
[----:B------:R-:W-:Y:S01]  /*0990*/  ISETP.GE.U32.AND P1, PT, R20, R25, PT ;  /* 0x000000191400720c */ /* 0x000fe20003f26070 */
[----:B------:R-:W-:-:S04]  /*09a0*/  IMAD.MOV.U32 R22, RZ, RZ, R20 ;  /* 0x000000ffff167224 */ /* 0x000fc800078e0014 */
[----:B------:R-:W0:Y:S02]  /*09b0*/  MUFU.RCP64H R9, R3 ;  /* 0x0000000300097308 */ /* 0x000e240000001800 */
[----:B------:R-:W-:Y:S02]  /*09c0*/  @!P2 LOP3.LUT R13, R5, 0x7ff00000, RZ, 0xc0, !PT ;  /* 0x7ff00000050da812 */ /* 0x000fe400078ec0ff */
[----:B------:R-:W-:Y:S02]  /*09d0*/  @!P0 LOP3.LUT R25, R3, 0x7ff00000, RZ, 0xc0, !PT ;  /* 0x7ff0000003198812 */ /* 0x000fe400078ec0ff */
[----:B------:R-:W-:-:S04]  /*09e0*/  @!P2 ISETP.GE.U32.AND P3, PT, R20, R13, PT ;  /* 0x0000000d1400a20c */ /* 0x000fc80003f66070 */
[----:B------:R-:W-:-:S04]  /*09f0*/  @!P2 SEL R13, R16, 0x63400000, !P3 ;  /* 0x63400000100da807 */ /* 0x000fc80005800000 */
[----:B------:R-:W-:Y:S01]  /*0a00*/  @!P2 LOP3.LUT R14, R13, 0x80000000, R7, 0xf8, !PT ;  /* 0x800000000d0ea812 */ /* 0x000fe200078ef807 */
[----:B0-----:R-:W-:-:S03]  /*0a10*/  DFMA R10, R8, -R2, 1 ;  /* 0x3ff00000080a742b */ /* 0x001fc60000000802 */
[----:B------:R-:W-:Y:S01]  /*0a20*/  @!P2 LOP3.LUT R15, R14, 0x100000, RZ, 0xfc, !PT ;  /* 0x001000000e0fa812 */ /* 0x000fe200078efcff */
[----:B------:R-:W-:-:S04]  /*0a30*/  @!P2 IMAD.MOV.U32 R14, RZ, RZ, RZ ;  /* 0x000000ffff0ea224 */ /* 0x000fc800078e00ff */
[----:B------:R-:W-:-:S08]  /*0a40*/  DFMA R10, R10, R10, R10 ;  /* 0x0000000a0a0a722b */ /* 0x000fd0000000000a */
[----:B------:R-:W-:Y:S01]  /*0a50*/  DFMA R10, R8, R10, R8 ;  /* 0x0000000a080a722b */ /* 0x000fe20000000008 */
[----:B------:R-:W-:Y:S01]  /*0a60*/  SEL R9, R16, 0x63400000, !P1 ;  /* 0x6340000010097807 */ /* 0x000fe20004800000 */
[----:B------:R-:W-:-:S03]  /*0a70*/  IMAD.MOV.U32 R8, RZ, RZ, R6 ;  /* 0x000000ffff087224 */ /* 0x000fc600078e0006 */
[----:B------:R-:W-:-:S03]  /*0a80*/  LOP3.LUT R9, R9, 0x800fffff, R7, 0xf8, !PT ;  /* 0x800fffff09097812 */ /* 0x000fc600078ef807 */
[----:B------:R-:W-:-:S03]  /*0a90*/  DFMA R12, R10, -R2, 1 ;  /* 0x3ff000000a0c742b */ /* 0x000fc60000000802 */
[----:B------:R-:W-:-:S05]  /*0aa0*/  @!P2 DFMA R8, R8, 2, -R14 ;  /* 0x400000000808a82b */ /* 0x000fca000000080e */
[----:B------:R-:W-:-:S05]  /*0ab0*/  DFMA R12, R10, R12, R10 ;  /* 0x0000000c0a0c722b */ /* 0x000fca000000000a */
[----:B------:R-:W-:-:S03]  /*0ac0*/  @!P2 LOP3.LUT R22, R9, 0x7ff00000, RZ, 0xc0, !PT ;  /* 0x7ff000000916a812 */ /* 0x000fc600078ec0ff */
[----:B------:R-:W-:Y:S02]  /*0ad0*/  DMUL R10, R12, R8 ;  /* 0x000000080c0a7228 */ /* 0x000fe40000000000 */
[----:B------:R-:W-:-:S05]  /*0ae0*/  VIADD R24, R22, 0xffffffff ;  /* 0xffffffff16187836 */ /* 0x000fca0000000000 */
[----:B------:R-:W-:Y:S01]  /*0af0*/  ISETP.GT.U32.AND P0, PT, R24, 0x7feffffe, PT ;  /* 0x7feffffe1800780c */ /* 0x000fe20003f04070 */
[----:B------:R-:W-:Y:S01]  /*0b00*/  VIADD R24, R25, 0xffffffff ;  /* 0xffffffff19187836 */ /* 0x000fe20000000000 */
[----:B------:R-:W-:-:S04]  /*0b10*/  DFMA R14, R10, -R2, R8 ;  /* 0x800000020a0e722b */ /* 0x000fc80000000008 */
[----:B------:R-:W-:-:S04]  /*0b20*/  ISETP.GT.U32.OR P0, PT, R24, 0x7feffffe, P0 ;  /* 0x7feffffe1800780c */ /* 0x000fc80000704470 */
[----:B------:R-:W-:-:S09]  /*0b30*/  DFMA R14, R12, R14, R10 ;  /* 0x0000000e0c0e722b */ /* 0x000fd2000000000a */
[----:B------:R-:W-:Y:S05]  /*0b40*/  @P0 BRA `(.L_x_9) ;  /* 0x00000000006c0947 */ /* 0x000fea0003800000 */
[----:B------:R-:W-:-:S04]  /*0b50*/  LOP3.LUT R7, R5, 0x7ff00000, RZ, 0xc0, !PT ;  /* 0x7ff0000005077812 */ /* 0x000fc800078ec0ff */
[CC--:B------:R-:W-:Y:S02]  /*0b60*/  VIADDMNMX R6, R20.reuse, -R7.reuse, 0xb9600000, !PT ;  /* 0xb960000014067446 */ /* 0x0c0fe40007800907 */
[----:B------:R-:W-:Y:S02]  /*0b70*/  ISETP.GE.U32.AND P0, PT, R20, R7, PT ;  /* 0x000000071400720c */ /* 0x000fe40003f06070 */
[----:B------:R-:W-:Y:S02]  /*0b80*/  VIMNMX R6, PT, PT, R6, 0x46a00000, PT ;  /* 0x46a0000006067848 */ /* 0x000fe40003fe0100 */
[----:B------:R-:W-:-:S05]  /*0b90*/  SEL R7, R16, 0x63400000, !P0 ;  /* 0x6340000010077807 */ /* 0x000fca0004000000 */
[----:B------:R-:W-:Y:S02]  /*0ba0*/  IMAD.IADD R12, R6, 0x1, -R7 ;  /* 0x00000001060c7824 */ /* 0x000fe400078e0a07 */
[----:B------:R-:W-:Y:S02]  /*0bb0*/  IMAD.MOV.U32 R6, RZ, RZ, RZ ;  /* 0x000000ffff067224 */ /* 0x000fe400078e00ff */
[----:B------:R-:W-:-:S06]  /*0bc0*/  VIADD R7, R12, 0x7fe00000 ;  /* 0x7fe000000c077836 */ /* 0x000fcc0000000000 */
[----:B------:R-:W-:-:S10]  /*0bd0*/  DMUL R10, R14, R6 ;  /* 0x000000060e0a7228 */ /* 0x000fd40000000000 */
[----:B------:R-:W-:-:S13]  /*0be0*/  FSETP.GTU.AND P0, PT, |R11|, 1.469367938527859385e-39, PT ;  /* 0x001000000b00780b */ /* 0x000fda0003f0c200 */
[----:B------:R-:W-:Y:S05]  /*0bf0*/  @P0 BRA `(.L_x_10) ;  /* 0x0000000000940947 */ /* 0x000fea0003800000 */
[----:B------:R-:W-:Y:S01]  /*0c00*/  DFMA R2, R14, -R2, R8 ;  /* 0x800000020e02722b */ /* 0x000fe20000000008 */
[----:B------:R-:W-:-:S09]  /*0c10*/  IMAD.MOV.U32 R6, RZ, RZ, RZ ;  /* 0x000000ffff067224 */ /* 0x000fd200078e00ff */
[C---:B------:R-:W-:Y:S02]  /*0c20*/  FSETP.NEU.AND P0, PT, R3.reuse, RZ, PT ;  /* 0x000000ff0300720b */ /* 0x040fe40003f0d000 */
[----:B------:R-:W-:-:S04]  /*0c30*/  LOP3.LUT R5, R3, 0x80000000, R5, 0x48, !PT ;  /* 0x8000000003057812 */ /* 0x000fc800078e4805 */
[----:B------:R-:W-:-:S07]  /*0c40*/  LOP3.LUT R7, R5, R7, RZ, 0xfc, !PT ;  /* 0x0000000705077212 */ /* 0x000fce00078efcff */
[----:B------:R-:W-:Y:S05]  /*0c50*/  @!P0 BRA `(.L_x_10) ;  /* 0x00000000007c8947 */ /* 0x000fea0003800000 */
[----:B------:R-:W-:Y:S01]  /*0c60*/  IMAD.MOV R3, RZ, RZ, -R12 ;  /* 0x000000ffff037224 */ /* 0x000fe200078e0a0c */
[----:B------:R-:W-:Y:S01]  /*0c70*/  DMUL.RP R6, R14, R6 ;  /* 0x000000060e067228 */ /* 0x000fe20000008000 */
[----:B------:R-:W-:-:S06]  /*0c80*/  IMAD.MOV.U32 R2, RZ, RZ, RZ ;  /* 0x000000ffff027224 */ /* 0x000fcc00078e00ff */
[----:B------:R-:W-:-:S03]  /*0c90*/  DFMA R2, R10, -R2, R14 ;  /* 0x800000020a02722b */ /* 0x000fc6000000000e */
[----:B------:R-:W-:-:S03]  /*0ca0*/  LOP3.LUT R5, R7, R5, RZ, 0x3c, !PT ;  /* 0x0000000507057212 */ /* 0x000fc600078e3cff */
[----:B------:R-:W-:-:S04]  /*0cb0*/  IADD3 R2, PT, PT, -R12, -0x43300000, RZ ;  /* 0xbcd000000c027810 */ /* 0x000fc80007ffe1ff */
[----:B------:R-:W-:-:S04]  /*0cc0*/  FSETP.NEU.AND P0, PT, |R3|, R2, PT ;  /* 0x000000020300720b */ /* 0x000fc80003f0d200 */
[----:B------:R-:W-:Y:S02]  /*0cd0*/  FSEL R10, R6, R10, !P0 ;  /* 0x0000000a060a7208 */ /* 0x000fe40004000000 */
[----:B------:R-:W-:Y:S01]  /*0ce0*/  FSEL R11, R5, R11, !P0 ;  /* 0x0000000b050b7208 */ /* 0x000fe20004000000 */
[----:B------:R-:W-:Y:S06]  /*0cf0*/  BRA `(.L_x_10) ;  /* 0x0000000000547947 */ /* 0x000fec0003800000 */
.L_x_9:
[----:B------:R-:W-:-:S14]  /*0d00*/  DSETP.NAN.AND P0, PT, R6, R6, PT ;  /* 0x000000060600722a */ /* 0x000fdc0003f08000 */
[----:B------:R-:W-:Y:S05]  /*0d10*/  @P0 BRA `(.L_x_11) ;  /* 0x0000000000440947 */ /* 0x000fea0003800000 */
[----:B------:R-:W-:-:S14]  /*0d20*/  DSETP.NAN.AND P0, PT, R4, R4, PT ;  /* 0x000000040400722a */ /* 0x000fdc0003f08000 */
[----:B------:R-:W-:Y:S05]  /*0d30*/  @P0 BRA `(.L_x_12) ;  /* 0x0000000000300947 */ /* 0x000fea0003800000 */
[----:B------:R-:W-:Y:S01]  /*0d40*/  ISETP.NE.AND P0, PT, R22, R25, PT ;  /* 0x000000191600720c */ /* 0x000fe20003f05270 */
[----:B------:R-:W-:Y:S01]  /*0d50*/  IMAD.MOV.U32 R11, RZ, RZ, -0x80000 ;  /* 0xfff80000ff0b7424 */ /* 0x000fe200078e00ff */
[----:B------:R-:W-:-:S11]  /*0d60*/  MOV R10, 0x0 ;  /* 0x00000000000a7802 */ /* 0x000fd60000000f00 */
[----:B------:R-:W-:Y:S05]  /*0d70*/  @!P0 BRA `(.L_x_10) ;  /* 0x0000000000348947 */ /* 0x000fea0003800000 */
[----:B------:R-:W-:Y:S02]  /*0d80*/  ISETP.NE.AND P0, PT, R22, 0x7ff00000, PT ;  /* 0x7ff000001600780c */ /* 0x000fe40003f05270 */
[----:B------:R-:W-:Y:S02]  /*0d90*/  LOP3.LUT R11, R7, 0x80000000, R5, 0x48, !PT ;  /* 0x80000000070b7812 */ /* 0x000fe400078e4805 */
[----:B------:R-:W-:-:S13]  /*0da0*/  ISETP.EQ.OR P0, PT, R25, RZ, !P0 ;  /* 0x000000ff1900720c */ /* 0x000fda0004702670 */
[----:B------:R-:W-:Y:S01]  /*0db0*/  @P0 LOP3.LUT R2, R11, 0x7ff00000, RZ, 0xfc, !PT ;  /* 0x7ff000000b020812 */ /* 0x000fe200078efcff */
[----:B------:R-:W-:Y:S02]  /*0dc0*/  @!P0 IMAD.MOV.U32 R10, RZ, RZ, RZ ;  /* 0x000000ffff0a8224 */ /* 0x000fe400078e00ff */
[----:B------:R-:W-:Y:S02]  /*0dd0*/  @P0 IMAD.MOV.U32 R10, RZ, RZ, RZ ;  /* 0x000000ffff0a0224 */ /* 0x000fe400078e00ff */
[----:B------:R-:W-:Y:S01]  /*0de0*/  @P0 IMAD.MOV.U32 R11, RZ, RZ, R2 ;  /* 0x000000ffff0b0224 */ /* 0x000fe200078e0002 */
[----:B------:R-:W-:Y:S06]  /*0df0*/  BRA `(.L_x_10) ;  /* 0x0000000000147947 */ /* 0x000fec0003800000 */
.L_x_12:
[----:B------:R-:W-:Y:S01]  /*0e00*/  LOP3.LUT R11, R5, 0x80000, RZ, 0xfc, !PT ;  /* 0x00080000050b7812 */ /* 0x000fe200078efcff */
[----:B------:R-:W-:Y:S01]  /*0e10*/  IMAD.MOV.U32 R10, RZ, RZ, R4 ;  /* 0x000000ffff0a7224 */ /* 0x000fe200078e0004 */
[----:B------:R-:W-:Y:S06]  /*0e20*/  BRA `(.L_x_10) ;  /* 0x0000000000087947 */ /* 0x000fec0003800000 */
.L_x_11:
[----:B------:R-:W-:Y:S01]  /*0e30*/  LOP3.LUT R11, R7, 0x80000, RZ, 0xfc, !PT ;  /* 0x00080000070b7812 */ /* 0x000fe200078efcff */
[----:B------:R-:W-:-:S07]  /*0e40*/  IMAD.MOV.U32 R10, RZ, RZ, R6 ;  /* 0x000000ffff0a7224 */ /* 0x000fce00078e0006 */
.L_x_10:
[----:B------:R-:W-:Y:S05]  /*0e50*/  BSYNC.RECONVERGENT B1 ;  /* 0x0000000000017941 */ /* 0x000fea0003800200 */
.L_x_8:
[----:B------:R-:W-:Y:S02]  /*0e60*/  IMAD.MOV.U32 R2, RZ, RZ, R18 ;  /* 0x000000ffff027224 */ /* 0x000fe400078e0012 */
[----:B------:R-:W-:Y:S02]  /*0e70*/  IMAD.MOV.U32 R3, RZ, RZ, 0x0 ;  /* 0x00000000ff037424 */ /* 0x000fe400078e00ff */
[----:B------:R-:W-:Y:S02]  /*0e80*/  IMAD.MOV.U32 R4, RZ, RZ, R10 ;  /* 0x000000ffff047224 */ /* 0x000fe400078e000a */
[----:B------:R-:W-:Y:S01]  /*0e90*/  IMAD.MOV.U32 R5, RZ, RZ, R11 ;  /* 0x000000ffff057224 */ /* 0x000fe200078e000b */
[----:B------:R-:W-:Y:S06]  /*0ea0*/  RET.REL.NODEC R2 `(_Z11te_getcoeffPfS_S_S_S_S_S_S_) ;  /* 0xfffffff002547950 */ /* 0x000fec0003c3ffff */
        .weak           $__internal_1_$__cuda_sm3x_div_rn_noftz_f32_slowpath
        .type           $__internal_1_$__cuda_sm3x_div_rn_noftz_f32_slowpath,@function
        .size           $__internal_1_$__cuda_sm3x_div_rn_noftz_f32_slowpath,(.L_x_85 - $__internal_1_$__cuda_sm3x_div_rn_noftz_f32_slowpath)
$__internal_1_$__cuda_sm3x_div_rn_noftz_f32_slowpath:
[----:B------:R-:W-:Y:S01]  /*0eb0*/  SHF.R.U32.HI R4, RZ, 0x17, R23 ;  /* 0x00000017ff047819 */ /* 0x000fe20000011617 */
[----:B------:R-:W-:Y:S01]  /*0ec0*/  BSSY.RECONVERGENT B1, `(.L_x_13) ;  /* 0x0000064000017945 */ /* 0x000fe20003800200 */
[--C-:B------:R-:W-:Y:S01]  /*0ed0*/  SHF.R.U32.HI R3, RZ, 0x17, R0.reuse ;  /* 0x00000017ff037819 */ /* 0x100fe20000011600 */
[----:B------:R-:W-:Y:S01]  /*0ee0*/  IMAD.MOV.U32 R7, RZ, RZ, R0 ;  /* 0x000000ffff077224 */ /* 0x000fe200078e0000 */
[----:B------:R-:W-:Y:S02]  /*0ef0*/  LOP3.LUT R6, R4, 0xff, RZ, 0xc0, !PT ;  /* 0x000000ff04067812 */ /* 0x000fe400078ec0ff */
[----:B------:R-:W-:-:S03]  /*0f00*/  LOP3.LUT R5, R3, 0xff, RZ, 0xc0, !PT ;  /* 0x000000ff03057812 */ /* 0x000fc600078ec0ff */
[----:B------:R-:W-:Y:S02]  /*0f10*/  VIADD R9, R6, 0xffffffff ;  /* 0xffffffff06097836 */ /* 0x000fe40000000000 */
[----:B------:R-:W-:-:S03]  /*0f20*/  VIADD R8, R5, 0xffffffff ;  /* 0xffffffff05087836 */ /* 0x000fc60000000000 */
[----:B------:R-:W-:-:S04]  /*0f30*/  ISETP.GT.U32.AND P0, PT, R9, 0xfd, PT ;  /* 0x000000fd0900780c */ /* 0x000fc80003f04070 */
[----:B------:R-:W-:-:S13]  /*0f40*/  ISETP.GT.U32.OR P0, PT, R8, 0xfd, P0 ;  /* 0x000000fd0800780c */ /* 0x000fda0000704470 */
[----:B------:R-:W-:Y:S01]  /*0f50*/  @!P0 IMAD.MOV.U32 R4, RZ, RZ, RZ ;  /* 0x000000ffff048224 */ /* 0x000fe200078e00ff */
[----:B------:R-:W-:Y:S06]  /*0f60*/  @!P0 BRA `(.L_x_14) ;  /* 0x0000000000608947 */ /* 0x000fec0003800000 */
[----:B------:R-:W-:Y:S02]  /*0f70*/  FSETP.GTU.FTZ.AND P0, PT, |R0|, +INF , PT ;  /* 0x7f8000000000780b */ /* 0x000fe40003f1c200 */
[----:B------:R-:W-:Y:S02]  /*0f80*/  FSETP.GTU.FTZ.AND P1, PT, |R23|, +INF , PT ;  /* 0x7f8000001700780b */ /* 0x000fe40003f3c200 */
[----:B------:R-:W-:Y:S02]  /*0f90*/  MOV R3, R23 ;  /* 0x0000001700037202 */ /* 0x000fe40000000f00 */
[----:B------:R-:W-:-:S13]  /*0fa0*/  PLOP3.LUT P0, PT, P0, P1, PT, 0xf8, 0x8f ;  /* 0x00000000008f781c */ /* 0x000fda0000703f70 */
[----:B------:R-:W-:Y:S05]  /*0fb0*/  @P0 BRA `(.L_x_15) ;  /* 0x00000004004c0947 */ /* 0x000fea0003800000 */
[----:B------:R-:W-:-:S13]  /*0fc0*/  LOP3.LUT P0, RZ, R23, 0x7fffffff, R7, 0xc8, !PT ;  /* 0x7fffffff17ff7812 */ /* 0x000fda000780c807 */
[----:B------:R-:W-:Y:S05]  /*0fd0*/  @!P0 BRA `(.L_x_16) ;  /* 0x00000004003c8947 */ /* 0x000fea0003800000 */
[C---:B------:R-:W-:Y:S02]  /*0fe0*/  FSETP.NEU.FTZ.AND P2, PT, |R0|.reuse, +INF , PT ;  /* 0x7f8000000000780b */ /* 0x040fe40003f5d200 */
[----:B------:R-:W-:Y:S02]  /*0ff0*/  FSETP.NEU.FTZ.AND P1, PT, |R3|, +INF , PT ;  /* 0x7f8000000300780b */ /* 0x000fe40003f3d200 */
[----:B------:R-:W-:-:S11]  /*1000*/  FSETP.NEU.FTZ.AND P0, PT, |R0|, +INF , PT ;  /* 0x7f8000000000780b */ /* 0x000fd60003f1d200 */
[----:B------:R-:W-:Y:S05]  /*1010*/  @!P1 BRA !P2, `(.L_x_16) ;  /* 0x00000004002c9947 */ /* 0x000fea0005000000 */
[----:B------:R-:W-:-:S04]  /*1020*/  LOP3.LUT P2, RZ, R7, 0x7fffffff, RZ, 0xc0, !PT ;  /* 0x7fffffff07ff7812 */ /* 0x000fc8000784c0ff */
[----:B------:R-:W-:-:S13]  /*1030*/  PLOP3.LUT P1, PT, P1, P2, PT, 0x2f, 0xf2 ;  /* 0x0000000000f2781c */ /* 0x000fda0000f24577 */
[----:B------:R-:W-:Y:S05]  /*1040*/  @P1 BRA `(.L_x_17) ;  /* 0x0000000400181947 */ /* 0x000fea0003800000 */
[----:B------:R-:W-:-:S04]  /*1050*/  LOP3.LUT P1, RZ, R23, 0x7fffffff, RZ, 0xc0, !PT ;  /* 0x7fffffff17ff7812 */ /* 0x000fc8000782c0ff */
[----:B------:R-:W-:-:S13]  /*1060*/  PLOP3.LUT P0, PT, P0, P1, PT, 0x2f, 0xf2 ;  /* 0x0000000000f2781c */ /* 0x000fda0000702577 */
[----:B------:R-:W-:Y:S05]  /*1070*/  @P0 BRA `(.L_x_18) ;  /* 0x0000000400000947 */ /* 0x000fea0003800000 */
[----:B------:R-:W-:Y:S02]  /*1080*/  ISETP.GE.AND P0, PT, R8, RZ, PT ;  /* 0x000000ff0800720c */ /* 0x000fe40003f06270 */
[----:B------:R-:W-:-:S11]  /*1090*/  ISETP.GE.AND P1, PT, R9, RZ, PT ;  /* 0x000000ff0900720c */ /* 0x000fd60003f26270 */
[----:B------:R-:W-:Y:S02]  /*10a0*/  @P0 IMAD.MOV.U32 R4, RZ, RZ, RZ ;  /* 0x000000ffff040224 */ /* 0x000fe400078e00ff */
[----:B------:R-:W-:Y:S01]  /*10b0*/  @!P0 FFMA R7, R0, 1.84467440737095516160e+19, RZ ;  /* 0x5f80000000078823 */ /* 0x000fe200000000ff */
[----:B------:R-:W-:Y:S02]  /*10c0*/  @!P0 IMAD.MOV.U32 R4, RZ, RZ, -0x40 ;  /* 0xffffffc0ff048424 */ /* 0x000fe400078e00ff */
[----:B------:R-:W-:Y:S02]  /*10d0*/  @!P1 FFMA R23, R3, 1.84467440737095516160e+19, RZ ;  /* 0x5f80000003179823 */ /* 0x000fe400000000ff */
[----:B------:R-:W-:-:S07]  /*10e0*/  @!P1 VIADD R4, R4, 0x40 ;  /* 0x0000004004049836 */ /* 0x000fce0000000000 */
.L_x_14:
[----:B------:R-:W-:Y:S01]  /*10f0*/  LEA R0, R6, 0xc0800000, 0x17 ;  /* 0xc080000006007811 */ /* 0x000fe200078eb8ff */
[----:B------:R-:W-:Y:S01]  /*1100*/  VIADD R5, R5, 0xffffff81 ;  /* 0xffffff8105057836 */ /* 0x000fe20000000000 */
[----:B------:R-:W-:Y:S03]  /*1110*/  BSSY.RECONVERGENT B2, `(.L_x_19) ;  /* 0x0000035000027945 */ /* 0x000fe60003800200 */
[----:B------:R-:W-:Y:S02]  /*1120*/  IMAD.IADD R23, R23, 0x1, -R0 ;  /* 0x0000000117177824 */ /* 0x000fe400078e0a00 */
[C---:B------:R-:W-:Y:S01]  /*1130*/  IMAD R0, R5.reuse, -0x800000, R7 ;  /* 0xff80000005007824 */ /* 0x040fe200078e0207 */
[----:B------:R-:W-:Y:S01]  /*1140*/  IADD3 R5, PT, PT, R5, 0x7f, -R6 ;  /* 0x0000007f05057810 */ /* 0x000fe20007ffe806 */
[----:B------:R-:W0:Y:S01]  /*1150*/  MUFU.RCP R3, R23 ;  /* 0x0000001700037308 */ /* 0x000e220000001000 */
[----:B------:R-:W-:-:S03]  /*1160*/  FADD.FTZ R9, -R23, -RZ ;  /* 0x800000ff17097221 */ /* 0x000fc60000010100 */
[----:B------:R-:W-:Y:S02]  /*1170*/  IMAD.IADD R5, R5, 0x1, R4 ;  /* 0x0000000105057824 */ /* 0x000fe400078e0204 */
[----:B0-----:R-:W-:-:S04]  /*1180*/  FFMA R8, R3, R9, 1 ;  /* 0x3f80000003087423 */ /* 0x001fc80000000009 */
[----:B------:R-:W-:-:S04]  /*1190*/  FFMA R10, R3, R8, R3 ;  /* 0x00000008030a7223 */ /* 0x000fc80000000003 */
[----:B------:R-:W-:-:S04]  /*11a0*/  FFMA R3, R0, R10, RZ ;  /* 0x0000000a00037223 */ /* 0x000fc800000000ff */
[----:B------:R-:W-:-:S04]  /*11b0*/  FFMA R8, R9, R3, R0 ;  /* 0x0000000309087223 */ /* 0x000fc80000000000 */
[----:B------:R-:W-:-:S04]  /*11c0*/  FFMA R7, R10, R8, R3 ;  /* 0x000000080a077223 */ /* 0x000fc80000000003 */
[----:B------:R-:W-:-:S04]  /*11d0*/  FFMA R8, R9, R7, R0 ;  /* 0x0000000709087223 */ /* 0x000fc80000000000 */
[----:B------:R-:W-:-:S05]  /*11e0*/  FFMA R0, R10, R8, R7 ;  /* 0x000000080a007223 */ /* 0x000fca0000000007 */
[----:B------:R-:W-:-:S04]  /*11f0*/  SHF.R.U32.HI R3, RZ, 0x17, R0 ;  /* 0x00000017ff037819 */ /* 0x000fc80000011600 */
[----:B------:R-:W-:-:S05]  /*1200*/  LOP3.LUT R3, R3, 0xff, RZ, 0xc0, !PT ;  /* 0x000000ff03037812 */ /* 0x000fca00078ec0ff */
[----:B------:R-:W-:-:S04]  /*1210*/  IMAD.IADD R9, R3, 0x1, R5 ;  /* 0x0000000103097824 */ /* 0x000fc800078e0205 */
[----:B------:R-:W-:-:S05]  /*1220*/  VIADD R3, R9, 0xffffffff ;  /* 0xffffffff09037836 */ /* 0x000fca0000000000 */
[----:B------:R-:W-:-:S13]  /*1230*/  ISETP.GE.U32.AND P0, PT, R3, 0xfe, PT ;  /* 0x000000fe0300780c */ /* 0x000fda0003f06070 */
[----:B------:R-:W-:Y:S05]  /*1240*/  @!P0 BRA `(.L_x_20) ;  /* 0x0000000000808947 */ /* 0x000fea0003800000 */
[----:B------:R-:W-:-:S13]  /*1250*/  ISETP.GT.AND P0, PT, R9, 0xfe, PT ;  /* 0x000000fe0900780c */ /* 0x000fda0003f04270 */
[----:B------:R-:W-:Y:S05]  /*1260*/  @P0 BRA `(.L_x_21) ;  /* 0x00000000006c0947 */ /* 0x000fea0003800000 */
[----:B------:R-:W-:-:S13]  /*1270*/  ISETP.GE.AND P0, PT, R9, 0x1, PT ;  /* 0x000000010900780c */ /* 0x000fda0003f06270 */
[----:B------:R-:W-:Y:S05]  /*1280*/  @P0 BRA `(.L_x_22) ;  /* 0x0000000000740947 */ /* 0x000fea0003800000 */
[----:B------:R-:W-:Y:S02]  /*1290*/  ISETP.GE.AND P0, PT, R9, -0x18, PT ;  /* 0xffffffe80900780c */ /* 0x000fe40003f06270 */
[----:B------:R-:W-:-:S11]  /*12a0*/  LOP3.LUT R0, R0, 0x80000000, RZ, 0xc0, !PT ;  /* 0x8000000000007812 */ /* 0x000fd600078ec0ff */
[----:B------:R-:W-:Y:S05]  /*12b0*/  @!P0 BRA `(.L_x_22) ;  /* 0x0000000000688947 */ /* 0x000fea0003800000 */
[CCC-:B------:R-:W-:Y:S01]  /*12c0*/  FFMA.RZ R3, R10.reuse, R8.reuse, R7.reuse ;  /* 0x000000080a037223 */ /* 0x1c0fe2000000c007 */
[C---:B------:R-:W-:Y:S02]  /*12d0*/  VIADD R6, R9.reuse, 0x20 ;  /* 0x0000002009067836 */ /* 0x040fe40000000000 */
[CCC-:B------:R-:W-:Y:S01]  /*12e0*/  FFMA.RM R4, R10.reuse, R8.reuse, R7.reuse ;  /* 0x000000080a047223 */ /* 0x1c0fe20000004007 */
[----:B------:R-:W-:Y:S02]  /*12f0*/  ISETP.NE.AND P2, PT, R9, RZ, PT ;  /* 0x000000ff0900720c */ /* 0x000fe40003f45270 */
[----:B------:R-:W-:Y:S01]  /*1300*/  LOP3.LUT R5, R3, 0x7fffff, RZ, 0xc0, !PT ;  /* 0x007fffff03057812 */ /* 0x000fe200078ec0ff */
[----:B------:R-:W-:Y:S01]  /*1310*/  FFMA.RP R3, R10, R8, R7 ;  /* 0x000000080a037223 */ /* 0x000fe20000008007 */
[----:B------:R-:W-:Y:S01]  /*1320*/  IMAD.MOV R7, RZ, RZ, -R9 ;  /* 0x000000ffff077224 */ /* 0x000fe200078e0a09 */
[----:B------:R-:W-:Y:S02]  /*1330*/  ISETP.NE.AND P1, PT, R9, RZ, PT ;  /* 0x000000ff0900720c */ /* 0x000fe40003f25270 */
[----:B------:R-:W-:-:S02]  /*1340*/  LOP3.LUT R5, R5, 0x800000, RZ, 0xfc, !PT ;  /* 0x0080000005057812 */ /* 0x000fc400078efcff */
[----:B------:R-:W-:Y:S02]  /*1350*/  FSETP.NEU.FTZ.AND P0, PT, R3, R4, PT ;  /* 0x000000040300720b */ /* 0x000fe40003f1d000 */
[----:B------:R-:W-:Y:S02]  /*1360*/  SHF.L.U32 R6, R5, R6, RZ ;  /* 0x0000000605067219 */ /* 0x000fe400000006ff */
[----:B------:R-:W-:Y:S02]  /*1370*/  SEL R4, R7, RZ, P2 ;  /* 0x000000ff07047207 */ /* 0x000fe40001000000 */
[----:B------:R-:W-:Y:S02]  /*1380*/  ISETP.NE.AND P1, PT, R6, RZ, P1 ;  /* 0x000000ff0600720c */ /* 0x000fe40000f25270 */
[----:B------:R-:W-:Y:S02]  /*1390*/  SHF.R.U32.HI R4, RZ, R4, R5 ;  /* 0x00000004ff047219 */ /* 0x000fe40000011605 */
[----:B------:R-:W-:-:S02]  /*13a0*/  PLOP3.LUT P0, PT, P0, P1, PT, 0xf8, 0x8f ;  /* 0x00000000008f781c */ /* 0x000fc40000703f70 */
[----:B------:R-:W-:Y:S02]  /*13b0*/  SHF.R.U32.HI R6, RZ, 0x1, R4 ;  /* 0x00000001ff067819 */ /* 0x000fe40000011604 */
[----:B------:R-:W-:-:S04]  /*13c0*/  SEL R3, RZ, 0x1, !P0 ;  /* 0x00000001ff037807 */ /* 0x000fc80004000000 */
[----:B------:R-:W-:-:S04]  /*13d0*/  LOP3.LUT R3, R3, 0x1, R6, 0xf8, !PT ;  /* 0x0000000103037812 */ /* 0x000fc800078ef806 */
[----:B------:R-:W-:-:S05]  /*13e0*/  LOP3.LUT R3, R3, R4, RZ, 0xc0, !PT ;  /* 0x0000000403037212 */ /* 0x000fca00078ec0ff */
[----:B------:R-:W-:-:S05]  /*13f0*/  IMAD.IADD R3, R6, 0x1, R3 ;  /* 0x0000000106037824 */ /* 0x000fca00078e0203 */
[----:B------:R-:W-:Y:S01]  /*1400*/  LOP3.LUT R0, R3, R0, RZ, 0xfc, !PT ;  /* 0x0000000003007212 */ /* 0x000fe200078efcff */
[----:B------:R-:W-:Y:S06]  /*1410*/  BRA `(.L_x_22) ;  /* 0x0000000000107947 */ /* 0x000fec0003800000 */
.L_x_21:
[----:B------:R-:W-:-:S04]  /*1420*/  LOP3.LUT R0, R0, 0x80000000, RZ, 0xc0, !PT ;  /* 0x8000000000007812 */ /* 0x000fc800078ec0ff */
[----:B------:R-:W-:Y:S01]  /*1430*/  LOP3.LUT R0, R0, 0x7f800000, RZ, 0xfc, !PT ;  /* 0x7f80000000007812 */ /* 0x000fe200078efcff */
[----:B------:R-:W-:Y:S06]  /*1440*/  BRA `(.L_x_22) ;  /* 0x0000000000047947 */ /* 0x000fec0003800000 */
.L_x_20:
[----:B------:R-:W-:-:S07]  /*1450*/  IMAD R0, R5, 0x800000, R0 ;  /* 0x0080000005007824 */ /* 0x000fce00078e0200 */
.L_x_22:
[----:B------:R-:W-:Y:S05]  /*1460*/  BSYNC.RECONVERGENT B2 ;  /* 0x0000000000027941 */ /* 0x000fea0003800200 */
.L_x_19:
[----:B------:R-:W-:Y:S05]  /*1470*/  BRA `(.L_x_23) ;  /* 0x0000000000207947 */ /* 0x000fea0003800000 */
.L_x_18:
[----:B------:R-:W-:-:S04]  /*1480*/  LOP3.LUT R0, R23, 0x80000000, R7, 0x48, !PT ;  /* 0x8000000017007812 */ /* 0x000fc800078e4807 */
[----:B------:R-:W-:Y:S01]  /*1490*/  LOP3.LUT R0, R0, 0x7f800000, RZ, 0xfc, !PT ;  /* 0x7f80000000007812 */ /* 0x000fe200078efcff */
[----:B------:R-:W-:Y:S06]  /*14a0*/  BRA `(.L_x_23) ;  /* 0x0000000000147947 */ /* 0x000fec0003800000 */
.L_x_17:
[----:B------:R-:W-:Y:S01]  /*14b0*/  LOP3.LUT R0, R23, 0x80000000, R7, 0x48, !PT ;  /* 0x8000000017007812 */ /* 0x000fe200078e4807 */
[----:B------:R-:W-:Y:S06]  /*14c0*/  BRA `(.L_x_23) ;  /* 0x00000000000c7947 */ /* 0x000fec0003800000 */
.L_x_16:
[----:B------:R-:W0:Y:S01]  /*14d0*/  MUFU.RSQ R0, -QNAN ;  /* 0xffc0000000007908 */ /* 0x000e220000001400 */
[----:B------:R-:W-:Y:S05]  /*14e0*/  BRA `(.L_x_23) ;  /* 0x0000000000047947 */ /* 0x000fea0003800000 */
.L_x_15:
[----:B------:R-:W-:-:S07]  /*14f0*/  FADD.FTZ R0, R0, R3 ;  /* 0x0000000300007221 */ /* 0x000fce0000010000 */
.L_x_23:
[----:B------:R-:W-:Y:S05]  /*1500*/  BSYNC.RECONVERGENT B1 ;  /* 0x0000000000017941 */ /* 0x000fea0003800200 */
.L_x_13:
[----:B------:R-:W-:-:S04]  /*1510*/  IMAD.MOV.U32 R3, RZ, RZ, 0x0 ;  /* 0x00000000ff037424 */ /* 0x000fc800078e00ff */
[----:B0-----:R-:W-:Y:S05]  /*1520*/  RET.REL.NODEC R2 `(_Z11te_getcoeffPfS_S_S_S_S_S_S_) ;  /* 0xffffffe802b47950 */ /* 0x001fea0003c3ffff */
.L_x_24:
[----:B------:R-:W-:-:S00]  /*1530*/  BRA `(.L_x_24) ;  /* 0xfffffffc00fc7947 */ /* 0x000fc0000383ffff */
[----:B------:R-:W-:-:S00]  /*1540*/  NOP ;  /* 0x0000000000007918 */ /* 0x000fc00000000000 */
        /* <DEDUP_REMOVED lines=11> */
.L_x_85:


//--------------------- .text._Z9update_EzPfS_S_S_S_ --------------------------
	.section	.text._Z9update_EzPfS_S_S_S_,"ax",@progbits
	.align	128
        .global         _Z9update_EzPfS_S_S_S_
        .type           _Z9update_EzPfS_S_S_S_,@function
        .size           _Z9update_EzPfS_S_S_S_,(.L_x_86 - _Z9update_EzPfS_S_S_S_)
        .other          _Z9update_EzPfS_S_S_S_,@"STO_CUDA_ENTRY STV_DEFAULT"
_Z9update_EzPfS_S_S_S_:
.text._Z9update_EzPfS_S_S_S_:
[----:B------:R-:W-:Y:S01]  /*0000*/  LDC R1, c[0x0][0x37c] ;  /* 0x0000df00ff017b82 */ /* 0x000fe20000000800 */
[----:B------:R-:W0:Y:S07]  /*0010*/  S2R R18, SR_TID.X ;  /* 0x0000000000127919 */ /* 0x000e2e0000002100 */
[----:B------:R-:W0:Y:S01]  /*0020*/  LDC R19, c[0x0][0x360] ;  /* 0x0000d800ff137b82 */ /* 0x000e220000000800 */
[----:B------:R-:W1:Y:S01]  /*0030*/  LDCU.64 UR6, c[0x0][0x358] ;  /* 0x00006b00ff0677ac */ /* 0x000e620008000a00 */
[----:B------:R-:W2:Y:S06]  /*0040*/  S2R R17, SR_TID.Y ;  /* 0x0000000000117919 */ /* 0x000eac0000002200 */
[----:B------:R-:W0:Y:S08]  /*0050*/  S2UR UR4, SR_CTAID.X ;  /* 0x00000000000479c3 */ /* 0x000e300000002500 */
[----:B------:R-:W2:Y:S08]  /*0060*/  S2UR UR5, SR_CTAID.Y ;  /* 0x00000000000579c3 */ /* 0x000eb00000002600 */
[----:B------:R-:W2:Y:S01]  /*0070*/  LDC R0, c[0x0][0x364] ;  /* 0x0000d900ff007b82 */ /* 0x000ea20000000800 */
[----:B------:R-:W3:Y:S07]  /*0080*/  LDCU UR8, c[0x0][0x370] ;  /* 0x00006e00ff0877ac */ /* 0x000eee0008000800 */
[----:B------:R-:W4:Y:S01]  /*0090*/  LDC.64 R6, c[0x0][0x3a0] ;  /* 0x0000e800ff067b82 */ /* 0x000f220000000a00 */
[C---:B0-----:R-:W-:Y:S01]  /*00a0*/  IMAD R18, R19.reuse, UR4, R18 ;  /* 0x0000000413127c24 */ /* 0x041fe2000f8e0212 */
[----:B------:R-:W0:Y:S06]  /*00b0*/  LDCU UR4, c[0x3][0xc] ;  /* 0x00c00180ff0477ac */ /* 0x000e2c0008000800 */
[----:B------:R-:W5:Y:S01]  /*00c0*/  LDC.64 R2, c[0x0][0x398] ;  /* 0x0000e600ff027b82 */ /* 0x000f620000000a00 */
[----:B---3--:R-:W-:-:S02]  /*00d0*/  IMAD R19, R19, UR8, RZ ;  /* 0x0000000813137c24 */ /* 0x008fc4000f8e02ff */
[----:B--2---:R-:W-:-:S04]  /*00e0*/  IMAD R17, R0, UR5, R17 ;  /* 0x0000000500117c24 */ /* 0x004fc8000f8e0211 */
[----:B------:R-:W-:-:S04]  /*00f0*/  IMAD R19, R17, R19, R18 ;  /* 0x0000001311137224 */ /* 0x000fc800078e0212 */
[----:B----4-:R-:W-:-:S05]  /*0100*/  IMAD.WIDE R6, R19, 0x4, R6 ;  /* 0x0000000413067825 */ /* 0x010fca00078e0206 */
[----:B-1----:R-:W2:Y:S01]  /*0110*/  LDG.E R21, desc[UR6][R6.64] ;  /* 0x0000000606157981 */ /* 0x002ea2000c1e1900 */
[----:B-----5:R-:W-:-:S06]  /*0120*/  IMAD.WIDE R2, R19, 0x4, R2 ;  /* 0x0000000413027825 */ /* 0x020fcc00078e0202 */
[----:B------:R-:W0:Y:S01]  /*0130*/  LDG.E R2, desc[UR6][R2.64] ;  /* 0x0000000602027981 */ /* 0x000e22000c1e1900 */
[----:B------:R-:W-:Y:S01]  /*0140*/  IMAD.MOV.U32 R12, RZ, RZ, 0x1 ;  /* 0x00000001ff0c7424 */ /* 0x000fe200078e00ff */
[----:B------:R-:W-:Y:S01]  /*0150*/  BSSY.RECONVERGENT B0, `(.L_x_25) ;  /* 0x000001a000007945 */ /* 0x000fe20003800200 */
[----:B--2---:R-:W1:Y:S01]  /*0160*/  F2F.F64.F32 R4, R21 ;  /* 0x0000001500047310 */ /* 0x004e620000201800 */
[----:B0-----:R-:W-:-:S07]  /*0170*/  FMUL R22, R2, UR4 ;  /* 0x0000000402167c20 */ /* 0x001fce0008400000 */
[----:B------:R-:W0:Y:S01]  /*0180*/  F2F.F64.F32 R10, R22 ;  /* 0x00000016000a7310 */ /* 0x000e220000201800 */
[----:B-1----:R-:W-:-:S08]  /*0190*/  DADD R8, R4, R4 ;  /* 0x0000000004087229 */ /* 0x002fd00000000004 */
[----:B0-----:R-:W-:-:S06]  /*01a0*/  DADD R4, R8, R10 ;  /* 0x0000000008047229 */ /* 0x001fcc000000000a */
[----:B------:R-:W0:Y:S02]  /*01b0*/  MUFU.RCP64H R13, R5 ;  /* 0x00000005000d7308 */ /* 0x000e240000001800 */
[----:B0-----:R-:W-:-:S08]  /*01c0*/  DFMA R14, -R4, R12, 1 ;  /* 0x3ff00000040e742b */ /* 0x001fd0000000010c */
[----:B------:R-:W-:-:S08]  /*01d0*/  DFMA R14, R14, R14, R14 ;  /* 0x0000000e0e0e722b */ /* 0x000fd0000000000e */
[----:B------:R-:W-:-:S08]  /*01e0*/  DFMA R14, R12, R14, R12 ;  /* 0x0000000e0c0e722b */ /* 0x000fd0000000000c */
[----:B------:R-:W-:Y:S02]  /*01f0*/  DFMA R2, -R4, R14, 1 ;  /* 0x3ff000000402742b */ /* 0x000fe4000000010e */
[----:B------:R-:W-:-:S06]  /*0200*/  DADD R6, R8, -R10 ;  /* 0x0000000008067229 */ /* 0x000fcc000000080a */
        /* <DEDUP_REMOVED lines=9> */
[----:B------:R-:W-:Y:S01]  /*02a0*/  MOV R16, 0x2d0 ;  /* 0x000002d000107802 */ /* 0x000fe20000000f00 */
[----:B------:R-:W-:-:S07]  /*02b0*/  IMAD.MOV.U32 R11, RZ, RZ, R7 ;  /* 0x000000ffff0b7224 */ /* 0x000fce00078e0007 */
[----:B------:R-:W-:Y:S05]  /*02c0*/  CALL.REL.NOINC `($__internal_2_$__cuda_sm20_div_rn_f64_full) ;  /* 0x0000000000fc7944 */ /* 0x000fea0003c00000 */
[----:B------:R-:W-:Y:S02]  /*02d0*/  IMAD.MOV.U32 R2, RZ, RZ, R4 ;  /* 0x000000ffff027224 */ /* 0x000fe400078e0004 */
[----:B------:R-:W-:-:S07]  /*02e0*/  IMAD.MOV.U32 R3, RZ, RZ, R5 ;  /* 0x000000ffff037224 */ /* 0x000fce00078e0005 */
.L_x_26:
[----:B------:R-:W-:Y:S05]  /*02f0*/  BSYNC.RECONVERGENT B0 ;  /* 0x0000000000007941 */ /* 0x000fea0003800200 */
.L_x_25:
[----:B------:R-:W0:Y:S01]  /*0300*/  LDCU.64 UR4, c[0x3][0x8] ;  /* 0x00c00100ff0477ac */ /* 0x000e220008000a00 */
[----:B------:R-:W-:Y:S01]  /*0310*/  FFMA R21, R21, 2, R22 ;  /* 0x4000000015157823 */ /* 0x000fe20000000016 */
[----:B------:R-:W-:Y:S01]  /*0320*/  IMAD.MOV.U32 R4, RZ, RZ, 0x1 ;  /* 0x00000001ff047424 */ /* 0x000fe200078e00ff */
[----:B------:R-:W-:Y:S02]  /*0330*/  BSSY.RECONVERGENT B0, `(.L_x_27) ;  /* 0x0000018000007945 */ /* 0x000fe40003800200 */
[----:B0-----:R-:W-:Y:S02]  /*0340*/  FMUL R6, R21, UR4 ;  /* 0x0000000415067c20 */ /* 0x001fe40008400000 */
[----:B------:R-:W-:Y:S08]  /*0350*/  F2F.F32.F64 R21, R2 ;  /* 0x0000000200157310 */ /* 0x000ff00000301000 */
        /* <DEDUP_REMOVED lines=8> */
[----:B------:R-:W-:-:S04]  /*03e0*/  DFMA R4, R10, R4, R10 ;  /* 0x000000040a04722b */ /* 0x000fc8000000000a */
[----:B------:R-:W-:-:S04]  /*03f0*/  FSETP.GEU.AND P1, PT, |R9|, 6.5827683646048100446e-37, PT ;  /* 0x036000000900780b */ /* 0x000fc80003f2e200 */
[----:B------:R-:W-:-:S08]  /*0400*/  DMUL R10, R8, R4 ;  /* 0x00000004080a7228 */ /* 0x000fd00000000000 */
[----:B------:R-:W-:-:S08]  /*0410*/  DFMA R12, -R6, R10, R8 ;  /* 0x0000000a060c722b */ /* 0x000fd00000000108 */
[----:B------:R-:W-:-:S10]  /*0420*/  DFMA R4, R4, R12, R10 ;  /* 0x0000000c0404722b */ /* 0x000fd4000000000a */
[----:B------:R-:W-:-:S05]  /*0430*/  FFMA R0, RZ, R7, R5 ;  /* 0x00000007ff007223 */ /* 0x000fca0000000005 */
[----:B------:R-:W-:-:S13]  /*0440*/  FSETP.GT.AND P0, PT, |R0|, 1.469367938527859385e-39, PT ;  /* 0x001000000000780b */ /* 0x000fda0003f04200 */
[----:B------:R-:W-:Y:S05]  /*0450*/  @P0 BRA P1, `(.L_x_28) ;  /* 0x0000000000140947 */ /* 0x000fea0000800000 */
[----:B------:R-:W-:Y:S01]  /*0460*/  IMAD.MOV.U32 R11, RZ, RZ, R9 ;  /* 0x000000ffff0b7224 */ /* 0x000fe200078e0009 */
[----:B------:R-:W-:Y:S01]  /*0470*/  MOV R4, R6 ;  /* 0x0000000600047202 */ /* 0x000fe20000000f00 */
[----:B------:R-:W-:Y:S01]  /*0480*/  IMAD.MOV.U32 R5, RZ, RZ, R7 ;  /* 0x000000ffff057224 */ /* 0x000fe200078e0007 */
[----:B------:R-:W-:-:S07]  /*0490*/  MOV R16, 0x4b0 ;  /* 0x000004b000107802 */ /* 0x000fce0000000f00 */
[----:B------:R-:W-:Y:S05]  /*04a0*/  CALL.REL.NOINC `($__internal_2_$__cuda_sm20_div_rn_f64_full) ;  /* 0x0000000000847944 */ /* 0x000fea0003c00000 */
.L_x_28:
[----:B------:R-:W-:Y:S05]  /*04b0*/  BSYNC.RECONVERGENT B0 ;  /* 0x0000000000007941 */ /* 0x000fea0003800200 */
.L_x_27:
[----:B------:R-:W0:Y:S01]  /*04c0*/  LDCU.64 UR8, c[0x3][URZ] ;  /* 0x00c00000ff0877ac */ /* 0x000e220008000a00 */
[----:B------:R-:W-:Y:S01]  /*04d0*/  ISETP.NE.AND P0, PT, R17, RZ, PT ;  /* 0x000000ff1100720c */ /* 0x000fe20003f05270 */
[----:B------:R-:W-:Y:S03]  /*04e0*/  BSSY.RECONVERGENT B0, `(.L_x_29) ;  /* 0x000001b000007945 */ /* 0x000fe60003800200 */
[----:B------:R-:W-:Y:S01]  /*04f0*/  ISETP.LT.OR P0, PT, R18, 0x1, !P0 ;  /* 0x000000011200780c */ /* 0x000fe20004701670 */
[----:B0-----:R-:W-:Y:S02]  /*0500*/  UIADD3 UR5, UPT, UPT, UR8, -0x1, URZ ;  /* 0xffffffff08057890 */ /* 0x001fe4000fffe0ff */
[----:B------:R-:W-:-:S04]  /*0510*/  UIADD3 UR4, UPT, UPT, UR9, -0x1, URZ ;  /* 0xffffffff09047890 */ /* 0x000fc8000fffe0ff */
[----:B------:R-:W-:-:S04]  /*0520*/  ISETP.GE.OR P0, PT, R18, UR5, P0 ;  /* 0x0000000512007c0c */ /* 0x000fc80008706670 */
[----:B------:R-:W-:-:S13]  /*0530*/  ISETP.GE.OR P0, PT, R17, UR4, P0 ;  /* 0x0000000411007c0c */ /* 0x000fda0008706670 */
[----:B------:R-:W-:Y:S05]  /*0540*/  @P0 BRA `(.L_x_30) ;  /* 0x0000000000500947 */ /* 0x000fea0003800000 */
[----:B------:R-:W0:Y:S01]  /*0550*/  LDC.64 R10, c[0x0][0x380] ;  /* 0x0000e000ff0a7b82 */ /* 0x000e220000000a00 */
[----:B------:R-:W-:-:S07]  /*0560*/  VIADD R13, R19, -UR8 ;  /* 0x80000008130d7c36 */ /* 0x000fce0008000000 */
[----:B------:R-:W1:Y:S08]  /*0570*/  LDC.64 R6, c[0x0][0x388] ;  /* 0x0000e200ff067b82 */ /* 0x000e700000000a00 */
[----:B------:R-:W2:Y:S01]  /*0580*/  LDC.64 R2, c[0x0][0x390] ;  /* 0x0000e400ff027b82 */ /* 0x000ea20000000a00 */
[----:B0-----:R-:W-:-:S04]  /*0590*/  IMAD.WIDE R8, R19, 0x4, R10 ;  /* 0x0000000413087825 */ /* 0x001fc800078e020a */
[----:B------:R-:W-:Y:S02]  /*05a0*/  IMAD.WIDE R10, R13, 0x4, R10 ;  /* 0x000000040d0a7825 */ /* 0x000fe400078e020a */
[----:B------:R-:W3:Y:S02]  /*05b0*/  LDG.E R8, desc[UR6][R8.64] ;  /* 0x0000000608087981 */ /* 0x000ee4000c1e1900 */
[C---:B-1----:R-:W-:Y:S02]  /*05c0*/  IMAD.WIDE R6, R19.reuse, 0x4, R6 ;  /* 0x0000000413067825 */ /* 0x042fe400078e0206 */
[----:B------:R-:W3:Y:S04]  /*05d0*/  LDG.E R11, desc[UR6][R10.64] ;  /* 0x000000060a0b7981 */ /* 0x000ee8000c1e1900 */
[----:B------:R-:W4:Y:S04]  /*05e0*/  LDG.E R12, desc[UR6][R6.64] ;  /* 0x00000006060c7981 */ /* 0x000f28000c1e1900 */
[----:B------:R-:W4:Y:S01]  /*05f0*/  LDG.E R13, desc[UR6][R6.64+-0x4] ;  /* 0xfffffc06060d7981 */ /* 0x000f22000c1e1900 */
[----:B--2---:R-:W-:-:S05]  /*0600*/  IMAD.WIDE R2, R19, 0x4, R2 ;  /* 0x0000000413027825 */ /* 0x004fca00078e0202 */
[----:B------:R-:W2:Y:S01]  /*0610*/  LDG.E R0, desc[UR6][R2.64] ;  /* 0x0000000602007981 */ /* 0x000ea2000c1e1900 */
[----:B------:R-:W0:Y:S01]  /*0620*/  F2F.F32.F64 R5, R4 ;  /* 0x0000000400057310 */ /* 0x000e220000301000 */
[----:B----4-:R-:W-:Y:S01]  /*0630*/  FADD R12, R12, -R13 ;  /* 0x8000000d0c0c7221 */ /* 0x010fe20000000000 */
[----:B---3--:R-:W-:-:S04]  /*0640*/  FADD R13, R8, -R11 ;  /* 0x8000000b080d7221 */ /* 0x008fc80000000000 */
[----:B------:R-:W-:-:S04]  /*0650*/  FADD R12, R12, -R13 ;  /* 0x8000000d0c0c7221 */ /* 0x000fc80000000000 */
[----:B0-----:R-:W-:-:S04]  /*0660*/  FMUL R12, R5, R12 ;  /* 0x0000000c050c7220 */ /* 0x001fc80000400000 */
[----:B--2---:R-:W-:-:S05]  /*0670*/  FFMA R21, R21, R0, R12 ;  /* 0x0000000015157223 */ /* 0x004fca000000000c */
[----:B------:R0:W-:Y:S02]  /*0680*/  STG.E desc[UR6][R2.64], R21 ;  /* 0x0000001502007986 */ /* 0x0001e4000c101906 */
.L_x_30:
[----:B------:R-:W-:Y:S05]  /*0690*/  BSYNC.RECONVERGENT B0 ;  /* 0x0000000000007941 */ /* 0x000fea0003800200 */
.L_x_29:
[----:B------:R-:W-:Y:S06]  /*06a0*/  BAR.SYNC.DEFER_BLOCKING 0x0 ;  /* 0x0000000000007b1d */ /* 0x000fec0000010000 */
[----:B------:R-:W-:Y:S05]  /*06b0*/  EXIT ;  /* 0x000000000000794d */ /* 0x000fea0003800000 */
        .weak           $__internal_2_$__cuda_sm20_div_rn_f64_full
        .type           $__internal_2_$__cuda_sm20_div_rn_f64_full,@function
        .size           $__internal_2_$__cuda_sm20_div_rn_f64_full,(.L_x_86 - $__internal_2_$__cuda_sm20_div_rn_f64_full)
$__internal_2_$__cuda_sm20_div_rn_f64_full:
[C---:B------:R-:W-:Y:S01]  /*06c0*/  FSETP.GEU.AND P0, PT, |R5|.reuse, 1.469367938527859385e-39, PT ;  /* 0x001000000500780b */ /* 0x040fe20003f0e200 */
[----:B------:R-:W-:Y:S01]  /*06d0*/  IMAD.MOV.U32 R7, RZ, RZ, R11 ;  /* 0x000000ffff077224 */ /* 0x000fe200078e000b */
[----:B------:R-:W-:Y:S01]  /*06e0*/  LOP3.LUT R2, R5, 0x800fffff, RZ, 0xc0, !PT ;  /* 0x800fffff05027812 */ /* 0x000fe200078ec0ff */
[----:B------:R-:W-:Y:S01]  /*06f0*/  IMAD.MOV.U32 R6, RZ, RZ, R8 ;  /* 0x000000ffff067224 */ /* 0x000fe200078e0008 */
[----:B------:R-:W-:Y:S01]  /*0700*/  MOV R0, 0x1ca00000 ;  /* 0x1ca0000000007802 */ /* 0x000fe20000000f00 */
[----:B------:R-:W-:Y:S01]  /*0710*/  IMAD.MOV.U32 R8, RZ, RZ, 0x1 ;  /* 0x00000001ff087424 */ /* 0x000fe200078e00ff */
[----:B------:R-:W-:Y:S01]  /*0720*/  LOP3.LUT R3, R2, 0x3ff00000, RZ, 0xfc, !PT ;  /* 0x3ff0000002037812 */ /* 0x000fe200078efcff */
[----:B------:R-:W-:Y:S01]  /*0730*/  IMAD.MOV.U32 R2, RZ, RZ, R4 ;  /* 0x000000ffff027224 */ /* 0x000fe200078e0004 */
[C---:B------:R-:W-:Y:S01]  /*0740*/  FSETP.GEU.AND P2, PT, |R7|.reuse, 1.469367938527859385e-39, PT ;  /* 0x001000000700780b */ /* 0x040fe20003f4e200 */
[----:B------:R-:W-:Y:S01]  /*0750*/  BSSY.RECONVERGENT B1, `(.L_x_31) ;  /* 0x0000050000017945 */ /* 0x000fe20003800200 */
[----:B------:R-:W-:-:S02]  /*0760*/  LOP3.LUT R20, R7, 0x7ff00000, RZ, 0xc0, !PT ;  /* 0x7ff0000007147812 */ /* 0x000fc400078ec0ff */
[----:B------:R-:W-:Y:S01]  /*0770*/  LOP3.LUT R23, R5, 0x7ff00000, RZ, 0xc0, !PT ;  /* 0x7ff0000005177812 */ /* 0x000fe200078ec0ff */
[----:B------:R-:W-:Y:S02]  /*0780*/  @!P0 DMUL R2, R4, 8.98846567431157953865e+307 ;  /* 0x7fe0000004028828 */ /* 0x000fe40000000000 */
[----:B------:R-:W-:Y:S01]  /*0790*/  IMAD.MOV.U32 R24, RZ, RZ, R20 ;  /* 0x000000ffff187224 */ /* 0x000fe200078e0014 */
[----:B------:R-:W-:-:S03]  /*07a0*/  ISETP.GE.U32.AND P1, PT, R20, R23, PT ;  /* 0x000000171400720c */ /* 0x000fc60003f26070 */
        /* <DEDUP_REMOVED lines=30> */
[----:B------:R-:W-:-:S04]  /*0990*/  SEL R7, R0, 0x63400000, !P0 ;  /* 0x6340000000077807 */ /* 0x000fc80004000000 */
[----:B------:R-:W-:Y:S01]  /*09a0*/  IADD3 R0, PT, PT, -R7, R6, RZ ;  /* 0x0000000607007210 */ /* 0x000fe20007ffe1ff */
[----:B------:R-:W-:-:S04]  /*09b0*/  IMAD.MOV.U32 R6, RZ, RZ, RZ ;  /* 0x000000ffff067224 */ /* 0x000fc800078e00ff */
        /* <DEDUP_REMOVED lines=20> */
.L_x_32:
        /* <DEDUP_REMOVED lines=16> */
.L_x_35:
[----:B------:R-:W-:Y:S01]  /*0c00*/  LOP3.LUT R11, R5, 0x80000, RZ, 0xfc, !PT ;  /* 0x00080000050b7812 */ /* 0x000fe200078efcff */
[----:B------:R-:W-:Y:S01]  /*0c10*/  IMAD.MOV.U32 R10, RZ, RZ, R4 ;  /* 0x000000ffff0a7224 */ /* 0x000fe200078e0004 */
[----:B------:R-:W-:Y:S06]  /*0c20*/  BRA `(.L_x_33) ;  /* 0x0000000000087947 */ /* 0x000fec0003800000 */
.L_x_34:
[----:B------:R-:W-:Y:S02]  /*0c30*/  LOP3.LUT R11, R7, 0x80000, RZ, 0xfc, !PT ;  /* 0x00080000070b7812 */ /* 0x000fe400078efcff */
[----:B------:R-:W-:-:S07]  /*0c40*/  MOV R10, R6 ;  /* 0x00000006000a7202 */ /* 0x000fce0000000f00 */
.L_x_33:
[----:B------:R-:W-:Y:S05]  /*0c50*/  BSYNC.RECONVERGENT B1 ;  /* 0x0000000000017941 */ /* 0x000fea0003800200 */
.L_x_31:
[----:B------:R-:W-:Y:S02]  /*0c60*/  IMAD.MOV.U32 R2, RZ, RZ, R16 ;  /* 0x000000ffff027224 */ /* 0x000fe400078e0010 */
[----:B------:R-:W-:Y:S02]  /*0c70*/  IMAD.MOV.U32 R3, RZ, RZ, 0x0 ;  /* 0x00000000ff037424 */ /* 0x000fe400078e00ff */
[----:B------:R-:W-:Y:S02]  /*0c80*/  IMAD.MOV.U32 R4, RZ, RZ, R10 ;  /* 0x000000ffff047224 */ /* 0x000fe400078e000a */
[----:B------:R-:W-:Y:S01]  /*0c90*/  IMAD.MOV.U32 R5, RZ, RZ, R11 ;  /* 0x000000ffff057224 */ /* 0x000fe200078e000b */
[----:B------:R-:W-:Y:S06]  /*0ca0*/  RET.REL.NODEC R2 `(_Z9update_EzPfS_S_S_S_) ;  /* 0xfffffff002d47950 */ /* 0x000fec0003c3ffff */
.L_x_36:
        /* <DEDUP_REMOVED lines=13> */
.L_x_86:


//--------------------- .text._Z9update_HyPfS_S_S_ --------------------------
	.section	.text._Z9update_HyPfS_S_S_,"ax",@progbits
	.align	128
        .global         _Z9update_HyPfS_S_S_
        .type           _Z9update_HyPfS_S_S_,@function
        .size           _Z9update_HyPfS_S_S_,(.L_x_88 - _Z9update_HyPfS_S_S_)
        .other          _Z9update_HyPfS_S_S_,@"STO_CUDA_ENTRY STV_DEFAULT"
_Z9update_HyPfS_S_S_:
.text._Z9update_HyPfS_S_S_:
[----:B------:R-:W-:Y:S01]  /*0000*/  LDC R1, c[0x0][0x37c] ;  /* 0x0000df00ff017b82 */ /* 0x000fe20000000800 */
[----:B------:R-:W0:Y:S07]  /*0010*/  S2R R11, SR_TID.Y ;  /* 0x00000000000b7919 */ /* 0x000e2e0000002200 */
[----:B------:R-:W1:Y:S01]  /*0020*/  LDC R5, c[0x0][0x360] ;  /* 0x0000d800ff057b82 */ /* 0x000e620000000800 */
[----:B------:R-:W2:Y:S01]  /*0030*/  LDCU.64 UR6, c[0x0][0x358] ;  /* 0x00006b00ff0677ac */ /* 0x000ea20008000a00 */
[----:B------:R-:W3:Y:S06]  /*0040*/  S2R R10, SR_TID.X ;  /* 0x00000000000a7919 */ /* 0x000eec0000002100 */
[----:B------:R-:W0:Y:S08]  /*0050*/  S2UR UR5, SR_CTAID.Y ;  /* 0x00000000000579c3 */ /* 0x000e300000002600 */
[----:B------:R-:W0:Y:S01]  /*0060*/  LDC R0, c[0x0][0x364] ;  /* 0x0000d900ff007b82 */ /* 0x000e220000000800 */
[----:B------:R-:W1:Y:S07]  /*0070*/  LDCU UR8, c[0x0][0x370] ;  /* 0x00006e00ff0877ac */ /* 0x000e6e0008000800 */
[----:B------:R-:W3:Y:S08]  /*0080*/  S2UR UR4, SR_CTAID.X ;  /* 0x00000000000479c3 */ /* 0x000ef00000002500 */
[----:B------:R-:W4:Y:S08]  /*0090*/  LDC.64 R2, c[0x0][0x398] ;  /* 0x0000e600ff027b82 */ /* 0x000f300000000a00 */
[----:B------:R-:W5:Y:S01]  /*00a0*/  LDC.64 R6, c[0x0][0x390] ;  /* 0x0000e400ff067b82 */ /* 0x000f620000000a00 */
[----:B0-----:R-:W-:-:S02]  /*00b0*/  IMAD R11, R0, UR5, R11 ;  /* 0x00000005000b7c24 */ /* 0x001fc4000f8e020b */
[C---:B-1----:R-:W-:Y:S02]  /*00c0*/  IMAD R0, R5.reuse, UR8, RZ ;  /* 0x0000000805007c24 */ /* 0x042fe4000f8e02ff */
[----:B---3--:R-:W-:Y:S01]  /*00d0*/  IMAD R10, R5, UR4, R10 ;  /* 0x00000004050a7c24 */ /* 0x008fe2000f8e020a */
[----:B------:R-:W0:Y:S03]  /*00e0*/  LDCU UR4, c[0x3][0xc] ;  /* 0x00c00180ff0477ac */ /* 0x000e260008000800 */
[----:B------:R-:W-:-:S04]  /*00f0*/  IMAD R11, R11, R0, R10 ;  /* 0x000000000b0b7224 */ /* 0x000fc800078e020a */
[----:B----4-:R-:W-:-:S05]  /*0100*/  IMAD.WIDE R2, R11, 0x4, R2 ;  /* 0x000000040b027825 */ /* 0x010fca00078e0202 */
[----:B--2---:R-:W2:Y:S01]  /*0110*/  LDG.E R0, desc[UR6][R2.64] ;  /* 0x0000000602007981 */ /* 0x004ea2000c1e1900 */
        /* <DEDUP_REMOVED lines=23> */
[----:B------:R-:W-:-:S07]  /*0290*/  MOV R12, 0x2b0 ;  /* 0x000002b0000c7802 */ /* 0x000fce0000000f00 */
[----:B------:R-:W-:Y:S05]  /*02a0*/  CALL.REL.NOINC `($__internal_3_$__cuda_sm20_div_rn_f64_full) ;  /* 0x0000000000a07944 */ /* 0x000fea0003c00000 */
[----:B------:R-:W-:Y:S02]  /*02b0*/  IMAD.MOV.U32 R2, RZ, RZ, R14 ;  /* 0x000000ffff027224 */ /* 0x000fe400078e000e */
[----:B------:R-:W-:-:S07]  /*02c0*/  IMAD.MOV.U32 R3, RZ, RZ, R15 ;  /* 0x000000ffff037224 */ /* 0x000fce00078e000f */
.L_x_38:
[----:B------:R-:W-:Y:S05]  /*02d0*/  BSYNC.RECONVERGENT B0 ;  /* 0x0000000000007941 */ /* 0x000fea0003800200 */
.L_x_37:
[----:B------:R-:W0:Y:S01]  /*02e0*/  LDC.64 R8, c[0x3][0x8] ;  /* 0x00c00200ff087b82 */ /* 0x000e220000000a00 */
[----:B------:R-:W-:Y:S01]  /*02f0*/  FFMA R13, R0, 2, R13 ;  /* 0x40000000000d7823 */ /* 0x000fe2000000000d */
[----:B------:R-:W-:Y:S03]  /*0300*/  BSSY.RECONVERGENT B0, `(.L_x_39) ;  /* 0x000000e000007945 */ /* 0x000fe60003800200 */
[----:B0-----:R-:W-:Y:S01]  /*0310*/  FMUL R5, R13, R8 ;  /* 0x000000080d057220 */ /* 0x001fe20000400000 */
[----:B------:R-:W-:-:S03]  /*0320*/  FADD R0, R9, R9 ;  /* 0x0000000909007221 */ /* 0x000fc60000000000 */
[----:B------:R-:W0:Y:S08]  /*0330*/  MUFU.RCP R4, R5 ;  /* 0x0000000500047308 */ /* 0x000e300000001000 */
[----:B------:R-:W1:Y:S01]  /*0340*/  FCHK P0, R0, R5 ;  /* 0x0000000500007302 */ /* 0x000e620000000000 */
[----:B0-----:R-:W-:-:S04]  /*0350*/  FFMA R7, -R5, R4, 1 ;  /* 0x3f80000005077423 */ /* 0x001fc80000000104 */
[----:B------:R-:W-:-:S04]  /*0360*/  FFMA R7, R4, R7, R4 ;  /* 0x0000000704077223 */ /* 0x000fc80000000004 */
[----:B------:R-:W-:-:S04]  /*0370*/  FFMA R4, R0, R7, RZ ;  /* 0x0000000700047223 */ /* 0x000fc800000000ff */
[----:B------:R-:W-:-:S04]  /*0380*/  FFMA R6, -R5, R4, R0 ;  /* 0x0000000405067223 */ /* 0x000fc80000000100 */
[----:B------:R-:W-:Y:S01]  /*0390*/  FFMA R8, R7, R6, R4 ;  /* 0x0000000607087223 */ /* 0x000fe20000000004 */
[----:B-1----:R-:W-:Y:S06]  /*03a0*/  @!P0 BRA `(.L_x_40) ;  /* 0x00000000000c8947 */ /* 0x002fec0003800000 */
[----:B------:R-:W-:-:S07]  /*03b0*/  MOV R4, 0x3d0 ;  /* 0x000003d000047802 */ /* 0x000fce0000000f00 */
[----:B------:R-:W-:Y:S05]  /*03c0*/  CALL.REL.NOINC `($__internal_4_$__cuda_sm3x_div_rn_noftz_f32_slowpath) ;  /* 0x0000000400c47944 */ /* 0x000fea0003c00000 */
[----:B------:R-:W-:-:S07]  /*03d0*/  IMAD.MOV.U32 R8, RZ, RZ, R0 ;  /* 0x000000ffff087224 */ /* 0x000fce00078e0000 */
.L_x_40:
[----:B------:R-:W-:Y:S05]  /*03e0*/  BSYNC.RECONVERGENT B0 ;  /* 0x0000000000007941 */ /* 0x000fea0003800200 */
.L_x_39:
[----:B------:R-:W0:Y:S01]  /*03f0*/  LDCU UR4, c[0x3][URZ] ;  /* 0x00c00000ff0477ac */ /* 0x000e220008000800 */
[----:B------:R-:W-:Y:S01]  /*0400*/  BSSY.RECONVERGENT B0, `(.L_x_41) ;  /* 0x0000010000007945 */ /* 0x000fe20003800200 */
[----:B0-----:R-:W-:-:S06]  /*0410*/  UIADD3 UR4, UPT, UPT, UR4, -0x1, URZ ;  /* 0xffffffff04047890 */ /* 0x001fcc000fffe0ff */
[----:B------:R-:W-:-:S13]  /*0420*/  ISETP.GE.AND P0, PT, R10, UR4, PT ;  /* 0x000000040a007c0c */ /* 0x000fda000bf06270 */
[----:B------:R-:W-:Y:S05]  /*0430*/  @P0 BRA `(.L_x_42) ;  /* 0x0000000000300947 */ /* 0x000fea0003800000 */
[----:B------:R-:W0:Y:S08]  /*0440*/  LDC.64 R6, c[0x0][0x388] ;  /* 0x0000e200ff067b82 */ /* 0x000e300000000a00 */
[----:B------:R-:W1:Y:S01]  /*0450*/  LDC.64 R4, c[0x0][0x380] ;  /* 0x0000e000ff047b82 */ /* 0x000e620000000a00 */
[----:B0-----:R-:W-:-:S05]  /*0460*/  IMAD.WIDE R6, R11, 0x4, R6 ;  /* 0x000000040b067825 */ /* 0x001fca00078e0206 */
[----:B------:R-:W2:Y:S04]  /*0470*/  LDG.E R0, desc[UR6][R6.64+0x4] ;  /* 0x0000040606007981 */ /* 0x000ea8000c1e1900 */
[----:B------:R-:W2:Y:S01]  /*0480*/  LDG.E R13, desc[UR6][R6.64] ;  /* 0x00000006060d7981 */ /* 0x000ea2000c1e1900 */
[----:B-1----:R-:W-:-:S05]  /*0490*/  IMAD.WIDE R4, R11, 0x4, R4 ;  /* 0x000000040b047825 */ /* 0x002fca00078e0204 */
[----:B------:R-:W3:Y:S01]  /*04a0*/  LDG.E R9, desc[UR6][R4.64] ;  /* 0x0000000604097981 */ /* 0x000ee2000c1e1900 */
[----:B------:R-:W3:Y:S01]  /*04b0*/  F2F.F32.F64 R2, R2 ;  /* 0x0000000200027310 */ /* 0x000ee20000301000 */
[----:B--2---:R-:W-:-:S04]  /*04c0*/  FADD R13, R0, -R13 ;  /* 0x8000000d000d7221 */ /* 0x004fc80000000000 */
[----:B------:R-:W-:-:S04]  /*04d0*/  FMUL R13, R13, R8 ;  /* 0x000000080d0d7220 */ /* 0x000fc80000400000 */
[----:B---3--:R-:W-:-:S05]  /*04e0*/  FFMA R9, R2, R9, R13 ;  /* 0x0000000902097223 */ /* 0x008fca000000000d */
[----:B------:R0:W-:Y:S02]  /*04f0*/  STG.E desc[UR6][R4.64], R9 ;  /* 0x0000000904007986 */ /* 0x0001e4000c101906 */
.L_x_42:
[----:B------:R-:W-:Y:S05]  /*0500*/  BSYNC.RECONVERGENT B0 ;  /* 0x0000000000007941 */ /* 0x000fea0003800200 */
.L_x_41:
[----:B------:R-:W-:Y:S06]  /*0510*/  BAR.SYNC.DEFER_BLOCKING 0x0 ;  /* 0x0000000000007b1d */ /* 0x000fec0000010000 */
[----:B------:R-:W-:Y:S05]  /*0520*/  EXIT ;  /* 0x000000000000794d */ /* 0x000fea0003800000 */
        .weak           $__internal_3_$__cuda_sm20_div_rn_f64_full
        .type           $__internal_3_$__cuda_sm20_div_rn_f64_full,@function
        .size           $__internal_3_$__cuda_sm20_div_rn_f64_full,($__internal_4_$__cuda_sm3x_div_rn_noftz_f32_slowpath - $__internal_3_$__cuda_sm20_div_rn_f64_full)
$__internal_3_$__cuda_sm20_div_rn_f64_full:
[C---:B------:R-:W-:Y:S01]  /*0530*/  FSETP.GEU.AND P0, PT, |R5|.reuse, 1.469367938527859385e-39, PT ;  /* 0x001000000500780b */ /* 0x040fe20003f0e200 */
[----:B------:R-:W-:Y:S01]  /*0540*/  IMAD.MOV.U32 R14, RZ, RZ, 0x1 ;  /* 0x00000001ff0e7424 */ /* 0x000fe200078e00ff */
[----:B------:R-:W-:Y:S01]  /*0550*/  LOP3.LUT R2, R5, 0x800fffff, RZ, 0xc0, !PT ;  /* 0x800fffff05027812 */ /* 0x000fe200078ec0ff */
[----:B------:R-:W-:Y:S01]  /*0560*/  IMAD.MOV.U32 R21, RZ, RZ, 0x1ca00000 ;  /* 0x1ca00000ff157424 */ /* 0x000fe200078e00ff */
[C---:B------:R-:W-:Y:S01]  /*0570*/  FSETP.GEU.AND P2, PT, |R7|.reuse, 1.469367938527859385e-39, PT ;  /* 0x001000000700780b */ /* 0x040fe20003f4e200 */
[----:B------:R-:W-:Y:S01]  /*0580*/  BSSY.RECONVERGENT B1, `(.L_x_43) ;  /* 0x0000052000017945 */ /* 0x000fe20003800200 */
[----:B------:R-:W-:Y:S01]  /*0590*/  LOP3.LUT R3, R2, 0x3ff00000, RZ, 0xfc, !PT ;  /* 0x3ff0000002037812 */ /* 0x000fe200078efcff */
[----:B------:R-:W-:Y:S01]  /*05a0*/  IMAD.MOV.U32 R2, RZ, RZ, R4 ;  /* 0x000000ffff027224 */ /* 0x000fe200078e0004 */
[----:B------:R-:W-:Y:S02]  /*05b0*/  LOP3.LUT R20, R7, 0x7ff00000, RZ, 0xc0, !PT ;  /* 0x7ff0000007147812 */ /* 0x000fe400078ec0ff */
[----:B------:R-:W-:-:S03]  /*05c0*/  LOP3.LUT R23, R5, 0x7ff00000, RZ, 0xc0, !PT ;  /* 0x7ff0000005177812 */ /* 0x000fc600078ec0ff */
[----:B------:R-:W-:Y:S01]  /*05d0*/  @!P0 DMUL R2, R4, 8.98846567431157953865e+307 ;  /* 0x7fe0000004028828 */ /* 0x000fe20000000000 */
[C---:B------:R-:W-:Y:S01]  /*05e0*/  ISETP.GE.U32.AND P1, PT, R20.reuse, R23, PT ;  /* 0x000000171400720c */ /* 0x040fe20003f26070 */
[----:B------:R-:W-:Y:S02]  /*05f0*/  IMAD.MOV.U32 R22, RZ, RZ, R20 ;  /* 0x000000ffff167224 */ /* 0x000fe400078e0014 */
[----:B------:R-:W-:Y:S02]  /*0600*/  @!P2 LOP3.LUT R17, R5, 0x7ff00000, RZ, 0xc0, !PT ;  /* 0x7ff000000511a812 */ /* 0x000fe400078ec0ff */
[----:B------:R-:W0:Y:S02]  /*0610*/  MUFU.RCP64H R15, R3 ;  /* 0x00000003000f7308 */ /* 0x000e240000001800 */
[----:B------:R-:W-:Y:S02]  /*0620*/  @!P2 ISETP.GE.U32.AND P3, PT, R20, R17, PT ;  /* 0x000000111400a20c */ /* 0x000fe40003f66070 */
[----:B------:R-:W-:-:S02]  /*0630*/  @!P0 LOP3.LUT R23, R3, 0x7ff00000, RZ, 0xc0, !PT ;  /* 0x7ff0000003178812 */ /* 0x000fc400078ec0ff */
[----:B------:R-:W-:-:S03]  /*0640*/  @!P2 SEL R17, R21, 0x63400000, !P3 ;  /* 0x634000001511a807 */ /* 0x000fc60005800000 */
[----:B------:R-:W-:Y:S01]  /*0650*/  VIADD R25, R23, 0xffffffff ;  /* 0xffffffff17197836 */ /* 0x000fe20000000000 */
[----:B------:R-:W-:-:S04]  /*0660*/  @!P2 LOP3.LUT R18, R17, 0x80000000, R7, 0xf8, !PT ;  /* 0x800000001112a812 */ /* 0x000fc800078ef807 */
[----:B------:R-:W-:Y:S01]  /*0670*/  @!P2 LOP3.LUT R19, R18, 0x100000, RZ, 0xfc, !PT ;  /* 0x001000001213a812 */ /* 0x000fe200078efcff */
[----:B------:R-:W-:Y:S01]  /*0680*/  @!P2 IMAD.MOV.U32 R18, RZ, RZ, RZ ;  /* 0x000000ffff12a224 */ /* 0x000fe200078e00ff */
[----:B0-----:R-:W-:-:S08]  /*0690*/  DFMA R8, R14, -R2, 1 ;  /* 0x3ff000000e08742b */ /* 0x001fd00000000802 */
        /* <DEDUP_REMOVED lines=12> */
[----:B------:R-:W-:-:S03]  /*0760*/  DFMA R18, R14, -R2, R8 ;  /* 0x800000020e12722b */ /* 0x000fc60000000008 */
[----:B------:R-:W-:-:S05]  /*0770*/  ISETP.GT.U32.OR P0, PT, R25, 0x7feffffe, P0 ;  /* 0x7feffffe1900780c */ /* 0x000fca0000704470 */
[----:B------:R-:W-:-:S08]  /*0780*/  DFMA R18, R16, R18, R14 ;  /* 0x000000121012722b */ /* 0x000fd0000000000e */
        /* <DEDUP_REMOVED lines=28> */
.L_x_44:
[----:B------:R-:W-:-:S14]  /*0950*/  DSETP.NAN.AND P0, PT, R6, R6, PT ;  /* 0x000000060600722a */ /* 0x000fdc0003f08000 */
[----:B------:R-:W-:Y:S05]  /*0960*/  @P0 BRA `(.L_x_46) ;  /* 0x0000000000440947 */ /* 0x000fea0003800000 */
[----:B------:R-:W-:-:S14]  /*0970*/  DSETP.NAN.AND P0, PT, R4, R4, PT ;  /* 0x000000040400722a */ /* 0x000fdc0003f08000 */
[----:B------:R-:W-:Y:S05]  /*0980*/  @P0 BRA `(.L_x_47) ;  /* 0x0000000000300947 */ /* 0x000fea0003800000 */
[----:B------:R-:W-:Y:S01]  /*0990*/  ISETP.NE.AND P0, PT, R22, R23, PT ;  /* 0x000000171600720c */ /* 0x000fe20003f05270 */
[----:B------:R-:W-:Y:S02]  /*09a0*/  IMAD.MOV.U32 R14, RZ, RZ, 0x0 ;  /* 0x00000000ff0e7424 */ /* 0x000fe400078e00ff */
[----:B------:R-:W-:-:S10]  /*09b0*/  IMAD.MOV.U32 R15, RZ, RZ, -0x80000 ;  /* 0xfff80000ff0f7424 */ /* 0x000fd400078e00ff */
        /* <DEDUP_REMOVED lines=9> */
.L_x_47:
[----:B------:R-:W-:Y:S01]  /*0a50*/  LOP3.LUT R15, R5, 0x80000, RZ, 0xfc, !PT ;  /* 0x00080000050f7812 */ /* 0x000fe200078efcff */
[----:B------:R-:W-:Y:S01]  /*0a60*/  IMAD.MOV.U32 R14, RZ, RZ, R4 ;  /* 0x000000ffff0e7224 */ /* 0x000fe200078e0004 */
[----:B------:R-:W-:Y:S06]  /*0a70*/  BRA `(.L_x_45) ;  /* 0x0000000000087947 */ /* 0x000fec0003800000 */
.L_x_46:
[----:B------:R-:W-:Y:S01]  /*0a80*/  LOP3.LUT R15, R7, 0x80000, RZ, 0xfc, !PT ;  /* 0x00080000070f7812 */ /* 0x000fe200078efcff */
[----:B------:R-:W-:-:S07]  /*0a90*/  IMAD.MOV.U32 R14, RZ, RZ, R6 ;  /* 0x000000ffff0e7224 */ /* 0x000fce00078e0006 */
.L_x_45:
[----:B------:R-:W-:Y:S05]  /*0aa0*/  BSYNC.RECONVERGENT B1 ;  /* 0x0000000000017941 */ /* 0x000fea0003800200 */
.L_x_43:
[----:B------:R-:W-:Y:S02]  /*0ab0*/  IMAD.MOV.U32 R2, RZ, RZ, R12 ;  /* 0x000000ffff027224 */ /* 0x000fe400078e000c */
[----:B------:R-:W-:-:S04]  /*0ac0*/  IMAD.MOV.U32 R3, RZ, RZ, 0x0 ;  /* 0x00000000ff037424 */ /* 0x000fc800078e00ff */
[----:B------:R-:W-:Y:S05]  /*0ad0*/  RET.REL.NODEC R2 `(_Z9update_HyPfS_S_S_) ;  /* 0xfffffff402487950 */ /* 0x000fea0003c3ffff */
        .weak           $__internal_4_$__cuda_sm3x_div_rn_noftz_f32_slowpath
        .type           $__internal_4_$__cuda_sm3x_div_rn_noftz_f32_slowpath,@function
        .size           $__internal_4_$__cuda_sm3x_div_rn_noftz_f32_slowpath,(.L_x_88 - $__internal_4_$__cuda_sm3x_div_rn_noftz_f32_slowpath)
$__internal_4_$__cuda_sm3x_div_rn_noftz_f32_slowpath:
[--C-:B------:R-:W-:Y:S01]  /*0ae0*/  SHF.R.U32.HI R7, RZ, 0x17, R5.reuse ;  /* 0x00000017ff077819 */ /* 0x100fe20000011605 */
[----:B------:R-:W-:Y:S01]  /*0af0*/  BSSY.RECONVERGENT B1, `(.L_x_48) ;  /* 0x0000064000017945 */ /* 0x000fe20003800200 */
[--C-:B------:R-:W-:Y:S01]  /*0b00*/  SHF.R.U32.HI R6, RZ, 0x17, R0.reuse ;  /* 0x00000017ff067819 */ /* 0x100fe20000011600 */
[----:B------:R-:W-:Y:S01]  /*0b10*/  IMAD.MOV.U32 R9, RZ, RZ, R0 ;  /* 0x000000ffff097224 */ /* 0x000fe200078e0000 */
[----:B------:R-:W-:Y:S01]  /*0b20*/  LOP3.LUT R7, R7, 0xff, RZ, 0xc0, !PT ;  /* 0x000000ff07077812 */ /* 0x000fe200078ec0ff */
[----:B------:R-:W-:Y:S01]  /*0b30*/  IMAD.MOV.U32 R12, RZ, RZ, R5 ;  /* 0x000000ffff0c7224 */ /* 0x000fe200078e0005 */
        /* <DEDUP_REMOVED lines=8> */
[----:B------:R-:W-:-:S04]  /*0bc0*/  FSETP.GTU.FTZ.AND P1, PT, |R5|, +INF , PT ;  /* 0x7f8000000500780b */ /* 0x000fc80003f3c200 */
        /* <DEDUP_REMOVED lines=21> */
.L_x_49:
[----:B------:R-:W-:Y:S01]  /*0d20*/  LEA R5, R7, 0xc0800000, 0x17 ;  /* 0xc080000007057811 */ /* 0x000fe200078eb8ff */
[----:B------:R-:W-:Y:S01]  /*0d30*/  VIADD R8, R8, 0xffffff81 ;  /* 0xffffff8108087836 */ /* 0x000fe20000000000 */
[----:B------:R-:W-:Y:S03]  /*0d40*/  BSSY.RECONVERGENT B2, `(.L_x_54) ;  /* 0x0000035000027945 */ /* 0x000fe60003800200 */
[----:B------:R-:W-:Y:S01]  /*0d50*/  IMAD.IADD R5, R12, 0x1, -R5 ;  /* 0x000000010c057824 */ /* 0x000fe200078e0a05 */
[C---:B------:R-:W-:Y:S01]  /*0d60*/  IADD3 R7, PT, PT, R8.reuse, 0x7f, -R7 ;  /* 0x0000007f08077810 */ /* 0x040fe20007ffe807 */
[----:B------:R-:W-:Y:S02]  /*0d70*/  IMAD R0, R8, -0x800000, R9 ;  /* 0xff80000008007824 */ /* 0x000fe400078e0209 */
[----:B------:R-:W0:Y:S01]  /*0d80*/  MUFU.RCP R12, R5 ;  /* 0x00000005000c7308 */ /* 0x000e220000001000 */
[----:B------:R-:W-:Y:S01]  /*0d90*/  FADD.FTZ R13, -R5, -RZ ;  /* 0x800000ff050d7221 */ /* 0x000fe20000010100 */
[----:B------:R-:W-:-:S03]  /*0da0*/  IMAD.IADD R7, R7, 0x1, R6 ;  /* 0x0000000107077824 */ /* 0x000fc600078e0206 */
        /* <DEDUP_REMOVED lines=42> */
.L_x_56:
[----:B------:R-:W-:-:S04]  /*1050*/  LOP3.LUT R0, R0, 0x80000000, RZ, 0xc0, !PT ;  /* 0x8000000000007812 */ /* 0x000fc800078ec0ff */
[----:B------:R-:W-:Y:S01]  /*1060*/  LOP3.LUT R0, R0, 0x7f800000, RZ, 0xfc, !PT ;  /* 0x7f80000000007812 */ /* 0x000fe200078efcff */
[----:B------:R-:W-:Y:S06]  /*1070*/  BRA `(.L_x_57) ;  /* 0x0000000000047947 */ /* 0x000fec0003800000 */
.L_x_55:
[----:B------:R-:W-:-:S07]  /*1080*/  IMAD R0, R7, 0x800000, R0 ;  /* 0x0080000007007824 */ /* 0x000fce00078e0200 */
.L_x_57:
[----:B------:R-:W-:Y:S05]  /*1090*/  BSYNC.RECONVERGENT B2 ;  /* 0x0000000000027941 */ /* 0x000fea0003800200 */
.L_x_54:
[----:B------:R-:W-:Y:S05]  /*10a0*/  BRA `(.L_x_58) ;  /* 0x0000000000207947 */ /* 0x000fea0003800000 */
.L_x_53:
[----:B------:R-:W-:-:S04]  /*10b0*/  LOP3.LUT R0, R12, 0x80000000, R9, 0x48, !PT ;  /* 0x800000000c007812 */ /* 0x000fc800078e4809 */
[----:B------:R-:W-:Y:S01]  /*10c0*/  LOP3.LUT R0, R0, 0x7f800000, RZ, 0xfc, !PT ;  /* 0x7f80000000007812 */ /* 0x000fe200078efcff */
[----:B------:R-:W-:Y:S06]  /*10d0*/  BRA `(.L_x_58) ;  /* 0x0000000000147947 */ /* 0x000fec0003800000 */
.L_x_52:
[----:B------:R-:W-:Y:S01]  /*10e0*/  LOP3.LUT R0, R12, 0x80000000, R9, 0x48, !PT ;  /* 0x800000000c007812 */ /* 0x000fe200078e4809 */
[----:B------:R-:W-:Y:S06]  /*10f0*/  BRA `(.L_x_58) ;  /* 0x00000000000c7947 */ /* 0x000fec0003800000 */
.L_x_51:
[----:B------:R-:W0:Y:S01]  /*1100*/  MUFU.RSQ R0, -QNAN ;  /* 0xffc0000000007908 */ /* 0x000e220000001400 */
[----:B------:R-:W-:Y:S05]  /*1110*/  BRA `(.L_x_58) ;  /* 0x0000000000047947 */ /* 0x000fea0003800000 */
.L_x_50:
[----:B------:R-:W-:-:S07]  /*1120*/  FADD.FTZ R0, R0, R5 ;  /* 0x0000000500007221 */ /* 0x000fce0000010000 */
.L_x_58:
[----:B------:R-:W-:Y:S05]  /*1130*/  BSYNC.RECONVERGENT B1 ;  /* 0x0000000000017941 */ /* 0x000fea0003800200 */
.L_x_48:
[----:B------:R-:W-:-:S04]  /*1140*/  IMAD.MOV.U32 R5, RZ, RZ, 0x0 ;  /* 0x00000000ff057424 */ /* 0x000fc800078e00ff */
[----:B0-----:R-:W-:Y:S05]  /*1150*/  RET.REL.NODEC R4 `(_Z9update_HyPfS_S_S_) ;  /* 0xffffffec04a87950 */ /* 0x001fea0003c3ffff */
.L_x_59:
        /* <DEDUP_REMOVED lines=10> */
.L_x_88:


//--------------------- .text._Z9update_HxPfS_S_S_ --------------------------
	.section	.text._Z9update_HxPfS_S_S_,"ax",@progbits
	.align	128
        .global         _Z9update_HxPfS_S_S_
        .type           _Z9update_HxPfS_S_S_,@function
        .size           _Z9update_HxPfS_S_S_,(.L_x_90 - _Z9update_HxPfS_S_S_)
        .other          _Z9update_HxPfS_S_S_,@"STO_CUDA_ENTRY STV_DEFAULT"
_Z9update_HxPfS_S_S_:
.text._Z9update_HxPfS_S_S_:
        /* <DEDUP_REMOVED lines=13> */
[----:B------:R-:W3:Y:S03]  /*00d0*/  LDCU UR4, c[0x3][0xc] ;  /* 0x00c00180ff0477ac */ /* 0x000ee60008000800 */
[----:B-1----:R-:W-:-:S04]  /*00e0*/  IMAD R11, R11, UR5, R0 ;  /* 0x000000050b0b7c24 */ /* 0x002fc8000f8e0200 */
[----:B----4-:R-:W-:-:S05]  /*00f0*/  IMAD.WIDE R2, R11, 0x4, R2 ;  /* 0x000000040b027825 */ /* 0x010fca00078e0202 */
[----:B--2---:R-:W2:Y:S01]  /*0100*/  LDG.E R0, desc[UR6][R2.64] ;  /* 0x0000000602007981 */ /* 0x004ea2000c1e1900 */
[----:B0-----:R-:W-:-:S06]  /*0110*/  IMAD.WIDE R6, R11, 0x4, R6 ;  /* 0x000000040b067825 */ /* 0x001fcc00078e0206 */
[----:B------:R-:W3:Y:S01]  /*0120*/  LDG.E R6, desc[UR6][R6.64] ;  /* 0x0000000606067981 */ /* 0x000ee2000c1e1900 */
[----:B------:R-:W-:Y:S01]  /*0130*/  IMAD.MOV.U32 R16, RZ, RZ, 0x1 ;  /* 0x00000001ff107424 */ /* 0x000fe200078e00ff */
[----:B------:R-:W-:Y:S01]  /*0140*/  BSSY.RECONVERGENT B0, `(.L_x_60) ;  /* 0x0000018000007945 */ /* 0x000fe20003800200 */
[----:B--2---:R-:W0:Y:S01]  /*0150*/  F2F.F64.F32 R4, R0 ;  /* 0x0000000000047310 */ /* 0x004e220000201800 */
[----:B---3--:R-:W-:-:S07]  /*0160*/  FMUL R13, R6, UR4 ;  /* 0x00000004060d7c20 */ /* 0x008fce0008400000 */
[----:B------:R-:W1:Y:S01]  /*0170*/  F2F.F64.F32 R14, R13 ;  /* 0x0000000d000e7310 */ /* 0x000e620000201800 */
[----:B0-----:R-:W-:-:S08]  /*0180*/  DADD R8, R4, R4 ;  /* 0x0000000004087229 */ /* 0x001fd00000000004 */
[----:B-1----:R-:W-:-:S06]  /*0190*/  DADD R4, R8, R14 ;  /* 0x0000000008047229 */ /* 0x002fcc000000000e */
        /* <DEDUP_REMOVED lines=15> */
[----:B------:R-:W-:Y:S05]  /*0290*/  CALL.REL.NOINC `($__internal_5_$__cuda_sm20_div_rn_f64_full) ;  /* 0x0000000000ac7944 */ /* 0x000fea0003c00000 */
[----:B------:R-:W-:Y:S02]  /*02a0*/  IMAD.MOV.U32 R2, RZ, RZ, R14 ;  /* 0x000000ffff027224 */ /* 0x000fe400078e000e */
[----:B------:R-:W-:-:S07]  /*02b0*/  IMAD.MOV.U32 R3, RZ, RZ, R15 ;  /* 0x000000ffff037224 */ /* 0x000fce00078e000f */
.L_x_61:
[----:B------:R-:W-:Y:S05]  /*02c0*/  BSYNC.RECONVERGENT B0 ;  /* 0x0000000000007941 */ /* 0x000fea0003800200 */
.L_x_60:
        /* <DEDUP_REMOVED lines=14> */
[----:B------:R-:W-:Y:S05]  /*03b0*/  CALL.REL.NOINC `($__internal_6_$__cuda_sm3x_div_rn_noftz_f32_slowpath) ;  /* 0x0000000400d07944 */ /* 0x000fea0003c00000 */
[----:B------:R-:W-:-:S07]  /*03c0*/  IMAD.MOV.U32 R12, RZ, RZ, R0 ;  /* 0x000000ffff0c7224 */ /* 0x000fce00078e0000 */
.L_x_63:
[----:B------:R-:W-:Y:S05]  /*03d0*/  BSYNC.RECONVERGENT B0 ;  /* 0x0000000000007941 */ /* 0x000fea0003800200 */
.L_x_62:
[----:B------:R-:W0:Y:S01]  /*03e0*/  LDCU UR4, c[0x3][0x4] ;  /* 0x00c00080ff0477ac */ /* 0x000e220008000800 */
[----:B------:R-:W-:Y:S01]  /*03f0*/  BSSY.RECONVERGENT B0, `(.L_x_64) ;  /* 0x0000013000007945 */ /* 0x000fe20003800200 */
[----:B0-----:R-:W-:-:S06]  /*0400*/  UIADD3 UR4, UPT, UPT, UR4, -0x1, URZ ;  /* 0xffffffff04047890 */ /* 0x001fcc000fffe0ff */
[----:B------:R-:W-:-:S13]  /*0410*/  ISETP.GE.AND P0, PT, R10, UR4, PT ;  /* 0x000000040a007c0c */ /* 0x000fda000bf06270 */
[----:B------:R-:W-:Y:S05]  /*0420*/  @P0 BRA `(.L_x_65) ;  /* 0x00000000003c0947 */ /* 0x000fea0003800000 */
[----:B------:R-:W0:Y:S01]  /*0430*/  LDC.64 R6, c[0x0][0x388] ;  /* 0x0000e200ff067b82 */ /* 0x000e220000000a00 */
[----:B------:R-:W1:Y:S07]  /*0440*/  LDCU UR4, c[0x3][URZ] ;  /* 0x00c00000ff0477ac */ /* 0x000e6e0008000800 */
[----:B------:R-:W2:Y:S01]  /*0450*/  LDC.64 R4, c[0x0][0x380] ;  /* 0x0000e000ff047b82 */ /* 0x000ea20000000a00 */
[C---:B-1----:R-:W-:Y:S02]  /*0460*/  VIADD R13, R11.reuse, UR4 ;  /* 0x000000040b0d7c36 */ /* 0x042fe40008000000 */
[----:B0-----:R-:W-:-:S04]  /*0470*/  IMAD.WIDE R8, R11, 0x4, R6 ;  /* 0x000000040b087825 */ /* 0x001fc800078e0206 */
[----:B------:R-:W-:Y:S02]  /*0480*/  IMAD.WIDE R6, R13, 0x4, R6 ;  /* 0x000000040d067825 */ /* 0x000fe400078e0206 */
[----:B------:R-:W3:Y:S04]  /*0490*/  LDG.E R9, desc[UR6][R8.64] ;  /* 0x0000000608097981 */ /* 0x000ee8000c1e1900 */
[----:B------:R-:W3:Y:S01]  /*04a0*/  LDG.E R6, desc[UR6][R6.64] ;  /* 0x0000000606067981 */ /* 0x000ee2000c1e1900 */
[----:B--2---:R-:W-:-:S05]  /*04b0*/  IMAD.WIDE R4, R11, 0x4, R4 ;  /* 0x000000040b047825 */ /* 0x004fca00078e0204 */
[----:B------:R-:W2:Y:S01]  /*04c0*/  LDG.E R11, desc[UR6][R4.64] ;  /* 0x00000006040b7981 */ /* 0x000ea2000c1e1900 */
[----:B------:R-:W2:Y:S01]  /*04d0*/  F2F.F32.F64 R2, R2 ;  /* 0x0000000200027310 */ /* 0x000ea20000301000 */
[----:B---3--:R-:W-:-:S04]  /*04e0*/  FADD R13, R6, -R9 ;  /* 0x80000009060d7221 */ /* 0x008fc80000000000 */
[----:B------:R-:W-:-:S04]  /*04f0*/  FMUL R13, R13, R12 ;  /* 0x0000000c0d0d7220 */ /* 0x000fc80000400000 */
[----:B--2---:R-:W-:-:S05]  /*0500*/  FFMA R11, R2, R11, -R13 ;  /* 0x0000000b020b7223 */ /* 0x004fca000000080d */
[----:B------:R0:W-:Y:S02]  /*0510*/  STG.E desc[UR6][R4.64], R11 ;  /* 0x0000000b04007986 */ /* 0x0001e4000c101906 */
.L_x_65:
[----:B------:R-:W-:Y:S05]  /*0520*/  BSYNC.RECONVERGENT B0 ;  /* 0x0000000000007941 */ /* 0x000fea0003800200 */
.L_x_64:
[----:B------:R-:W-:Y:S06]  /*0530*/  BAR.SYNC.DEFER_BLOCKING 0x0 ;  /* 0x0000000000007b1d */ /* 0x000fec0000010000 */
[----:B------:R-:W-:Y:S05]  /*0540*/  EXIT ;  /* 0x000000000000794d */ /* 0x000fea0003800000 */
        .weak           $__internal_5_$__cuda_sm20_div_rn_f64_full
        .type           $__internal_5_$__cuda_sm20_div_rn_f64_full,@function
        .size           $__internal_5_$__cuda_sm20_div_rn_f64_full,($__internal_6_$__cuda_sm3x_div_rn_noftz_f32_slowpath - $__internal_5_$__cuda_sm20_div_rn_f64_full)
$__internal_5_$__cuda_sm20_div_rn_f64_full:
        /* <DEDUP_REMOVED lines=66> */
.L_x_67:
        /* <DEDUP_REMOVED lines=16> */
.L_x_70:
[----:B------:R-:W-:Y:S01]  /*0a70*/  LOP3.LUT R15, R5, 0x80000, RZ, 0xfc, !PT ;  /* 0x00080000050f7812 */ /* 0x000fe200078efcff */
[----:B------:R-:W-:Y:S01]  /*0a80*/  IMAD.MOV.U32 R14, RZ, RZ, R4 ;  /* 0x000000ffff0e7224 */ /* 0x000fe200078e0004 */
[----:B------:R-:W-:Y:S06]  /*0a90*/  BRA `(.L_x_68) ;  /* 0x0000000000087947 */ /* 0x000fec0003800000 */
.L_x_69:
[----:B------:R-:W-:Y:S01]  /*0aa0*/  LOP3.LUT R15, R7, 0x80000, RZ, 0xfc, !PT ;  /* 0x00080000070f7812 */ /* 0x000fe200078efcff */
[----:B------:R-:W-:-:S07]  /*0ab0*/  IMAD.MOV.U32 R14, RZ, RZ, R6 ;  /* 0x000000ffff0e7224 */ /* 0x000fce00078e0006 */
.L_x_68:
[----:B------:R-:W-:Y:S05]  /*0ac0*/  BSYNC.RECONVERGENT B1 ;  /* 0x0000000000017941 */ /* 0x000fea0003800200 */
.L_x_66:
[----:B------:R-:W-:Y:S02]  /*0ad0*/  IMAD.MOV.U32 R2, RZ, RZ, R12 ;  /* 0x000000ffff027224 */ /* 0x000fe400078e000c */
[----:B------:R-:W-:-:S04]  /*0ae0*/  IMAD.MOV.U32 R3, RZ, RZ, 0x0 ;  /* 0x00000000ff037424 */ /* 0x000fc800078e00ff */
[----:B------:R-:W-:Y:S05]  /*0af0*/  RET.REL.NODEC R2 `(_Z9update_HxPfS_S_S_) ;  /* 0xfffffff402407950 */ /* 0x000fea0003c3ffff */
        .weak           $__internal_6_$__cuda_sm3x_div_rn_noftz_f32_slowpath
        .type           $__internal_6_$__cuda_sm3x_div_rn_noftz_f32_slowpath,@function
        .size           $__internal_6_$__cuda_sm3x_div_rn_noftz_f32_slowpath,(.L_x_90 - $__internal_6_$__cuda_sm3x_div_rn_noftz_f32_slowpath)
$__internal_6_$__cuda_sm3x_div_rn_noftz_f32_slowpath:
        /* <DEDUP_REMOVED lines=36> */
.L_x_72:
        /* <DEDUP_REMOVED lines=51> */
.L_x_79:
[----:B------:R-:W-:-:S04]  /*1070*/  LOP3.LUT R0, R0, 0x80000000, RZ, 0xc0, !PT ;  /* 0x8000000000007812 */ /* 0x000fc800078ec0ff */
[----:B------:R-:W-:Y:S01]  /*1080*/  LOP3.LUT R0, R0, 0x7f800000, RZ, 0xfc, !PT ;  /* 0x7f80000000007812 */ /* 0x000fe200078efcff */
[----:B------:R-:W-:Y:S06]  /*1090*/  BRA `(.L_x_80) ;  /* 0x0000000000047947 */ /* 0x000fec0003800000 */
.L_x_78:
[----:B------:R-:W-:-:S07]  /*10a0*/  IMAD R0, R7, 0x800000, R0 ;  /* 0x0080000007007824 */ /* 0x000fce00078e0200 */
.L_x_80:
[----:B------:R-:W-:Y:S05]  /*10b0*/  BSYNC.RECONVERGENT B2 ;  /* 0x0000000000027941 */ /* 0x000fea0003800200 */
.L_x_77:
[----:B------:R-:W-:Y:S05]  /*10c0*/  BRA `(.L_x_81) ;  /* 0x0000000000207947 */ /* 0x000fea0003800000 */
.L_x_76:
[----:B------:R-:W-:-:S04]  /*10d0*/  LOP3.LUT R0, R12, 0x80000000, R9, 0x48, !PT ;  /* 0x800000000c007812 */ /* 0x000fc800078e4809 */
[----:B------:R-:W-:Y:S01]  /*10e0*/  LOP3.LUT R0, R0, 0x7f800000, RZ, 0xfc, !PT ;  /* 0x7f80000000007812 */ /* 0x000fe200078efcff */
[----:B------:R-:W-:Y:S06]  /*10f0*/  BRA `(.L_x_81) ;  /* 0x0000000000147947 */ /* 0x000fec0003800000 */
.L_x_75:
[----:B------:R-:W-:Y:S01]  /*1100*/  LOP3.LUT R0, R12, 0x80000000, R9, 0x48, !PT ;  /* 0x800000000c007812 */ /* 0x000fe200078e4809 */
[----:B------:R-:W-:Y:S06]  /*1110*/  BRA `(.L_x_81) ;  /* 0x00000000000c7947 */ /* 0x000fec0003800000 */
.L_x_74:
[----:B------:R-:W0:Y:S01]  /*1120*/  MUFU.RSQ R0, -QNAN ;  /* 0xffc0000000007908 */ /* 0x000e220000001400 */
[----:B------:R-:W-:Y:S05]  /*1130*/  BRA `(.L_x_81) ;  /* 0x0000000000047947 */ /* 0x000fea0003800000 */
.L_x_73:
[----:B------:R-:W-:-:S07]  /*1140*/  FADD.FTZ R0, R0, R5 ;  /* 0x0000000500007221 */ /* 0x000fce0000010000 */
.L_x_81:
[----:B------:R-:W-:Y:S05]  /*1150*/  BSYNC.RECONVERGENT B1 ;  /* 0x0000000000017941 */ /* 0x000fea0003800200 */
.L_x_71:
[----:B------:R-:W-:-:S04]  /*1160*/  IMAD.MOV.U32 R5, RZ, RZ, 0x0 ;  /* 0x00000000ff057424 */ /* 0x000fc800078e00ff */
[----:B0-----:R-:W-:Y:S05]  /*1170*/  RET.REL.NODEC R4 `(_Z9update_HxPfS_S_S_) ;  /* 0xffffffec04a07950 */ /* 0x001fea0003c3ffff */
.L_x_82:
        /* <DEDUP_REMOVED lines=16> */
.L_x_90:


//--------------------- .text._Z17copy_const_kernelPfPKf --------------------------
	.section	.text._Z17copy_const_kernelPfPKf,"ax",@progbits
	.align	128
        .global         _Z17copy_const_kernelPfPKf
        .type           _Z17copy_const_kernelPfPKf,@function
        .size           _Z17copy_const_kernelPfPKf,(.L_x_95 - _Z17copy_const_kernelPfPKf)
        .other          _Z17copy_const_kernelPfPKf,@"STO_CUDA_ENTRY STV_DEFAULT"
_Z17copy_const_kernelPfPKf:
.text._Z17copy_const_kernelPfPKf:
        /* <DEDUP_REMOVED lines=10> */
[----:B0-----:R-:W-:-:S04]  /*00a0*/  IMAD R0, R5, UR8, R0 ;  /* 0x0000000805007c24 */ /* 0x001fc8000f8e0200 */
[----:B---3--:R-:W-:-:S04]  /*00b0*/  IMAD R0, R0, R9, UR6 ;  /* 0x0000000600007e24 */ /* 0x008fc8000f8e0209 */
[----:B-1----:R-:W-:-:S04]  /*00c0*/  IMAD R7, R0, UR7, R7 ;  /* 0x0000000700077c24 */ /* 0x002fc8000f8e0207 */
[----:B----4-:R-:W-:-:S06]  /*00d0*/  IMAD.WIDE R2, R7, 0x4, R2 ;  /* 0x0000000407027825 */ /* 0x010fcc00078e0202 */
[----:B--2---:R-:W2:Y:S02]  /*00e0*/  LDG.E R3, desc[UR4][R2.64] ;  /* 0x0000000402037981 */ /* 0x004ea4000c1e1900 */
[----:B--2---:R-:W-:-:S13]  /*00f0*/  FSETP.NEU.AND P0, PT, R3, RZ, PT ;  /* 0x000000ff0300720b */ /* 0x004fda0003f0d000 */
[----:B------:R-:W0:Y:S02]  /*0100*/  @P0 LDC.64 R4, c[0x0][0x380] ;  /* 0x0000e000ff040b82 */ /* 0x000e240000000a00 */
[----:B0-----:R-:W-:-:S05]  /*0110*/  @P0 IMAD.WIDE R4, R7, 0x4, R4 ;  /* 0x0000000407040825 */ /* 0x001fca00078e0204 */
[----:B------:R-:W-:Y:S01]  /*0120*/  @P0 STG.E desc[UR4][R4.64], R3 ;  /* 0x0000000304000986 */ /* 0x000fe2000c101904 */
[----:B------:R-:W-:Y:S06]  /*0130*/  BAR.SYNC.DEFER_BLOCKING 0x0 ;  /* 0x0000000000007b1d */ /* 0x000fec0000010000 */
[----:B------:R-:W-:Y:S05]  /*0140*/  EXIT ;  /* 0x000000000000794d */ /* 0x000fea0003800000 */
.L_x_83:
        /* <DEDUP_REMOVED lines=11> */
.L_x_95:


//--------------------- .nv.shared.reserved.0     --------------------------
	.section	.nv.shared.reserved.0,"aw",@nobits
	.weak		__nv_reservedSMEM_offset_0_alias
	.size		__nv_reservedSMEM_offset_0_alias, 0, 64
	.other		__nv_reservedSMEM_offset_0_alias,@"STO_CUDA_RESERVED_SHARED STV_DEFAULT"
__nv_reservedSMEM_offset_0_alias:
	.zero		0
	.zero		64


//--------------------- .nv.constant0._Z11te_getcoeffPfS_S_S_S_S_S_S_ --------------------------
	.section	.nv.constant0._Z11te_getcoeffPfS_S_S_S_S_S_S_,"a",@progbits
	.sectionflags	@""
	.align	4
.nv.constant0._Z11te_getcoeffPfS_S_S_S_S_S_S_:
	.zero		960


//--------------------- .nv.constant0._Z9update_EzPfS_S_S_S_ --------------------------
	.section	.nv.constant0._Z9update_EzPfS_S_S_S_,"a",@progbits
	.sectionflags	@""
	.align	4
.nv.constant0._Z9update_EzPfS_S_S_S_:
	.zero		936


//--------------------- .nv.constant0._Z9update_HyPfS_S_S_ --------------------------
	.section	.nv.constant0._Z9update_HyPfS_S_S_,"a",@progbits
	.sectionflags	@""
	.align	4
.nv.constant0._Z9update_HyPfS_S_S_:
	.zero		928


//--------------------- .nv.constant0._Z9update_HxPfS_S_S_ --------------------------
	.section	.nv.constant0._Z9update_HxPfS_S_S_,"a",@progbits
	.sectionflags	@""
	.align	4
.nv.constant0._Z9update_HxPfS_S_S_:
	.zero		928


//--------------------- .nv.constant0._Z17copy_const_kernelPfPKf --------------------------
	.section	.nv.constant0._Z17copy_const_kernelPfPKf,"a",@progbits
	.sectionflags	@""
	.align	4
.nv.constant0._Z17copy_const_kernelPfPKf:
	.zero		912


//--------------------- SYMBOLS --------------------------

	.type		.nv.reservedSmem.offset0,@object
	.size		.nv.reservedSmem.offset0,0x4
